//
// Generated by NVIDIA NVVM Compiler
//
// Compiler Build ID: CL-36424714
// Cuda compilation tools, release 13.0, V13.0.88
// Based on NVVM 20.0.0
//

.version 9.0
.target sm_100
.address_size 64

	// .globl	_Z9setup_rngP17curandStateXORWOWii
.global .align 4 .b8 precalc_xorwow_matrix[102400];
.global .align 4 .b8 precalc_xorwow_offset_matrix[102400];
.global .align 4 .b8 mrg32k3aM1[2304];
.global .align 4 .b8 mrg32k3aM2[2304];
.global .align 4 .b8 mrg32k3aM1SubSeq[2016];
.global .align 4 .b8 mrg32k3aM2SubSeq[2016];
.global .align 4 .b8 mrg32k3aM1Seq[2304];
.global .align 4 .b8 mrg32k3aM2Seq[2304];
.const .align 8 .b8 __cr_lgamma_table[72];
.global .align 4 .b8 __cudart_i2opi_f[24] = {65, 144, 67, 60, 153, 149, 98, 219, 192, 221, 52, 245, 209, 87, 39, 252, 41, 21, 68, 78, 110, 131, 249, 162};

.visible .entry _Z9setup_rngP17curandStateXORWOWii(
	.param .u64 .ptr .align 1 _Z9setup_rngP17curandStateXORWOWii_param_0,
	.param .u32 _Z9setup_rngP17curandStateXORWOWii_param_1,
	.param .u32 _Z9setup_rngP17curandStateXORWOWii_param_2
)
{
	.reg .pred 	%p<27>;
	.reg .b32 	%r<415>;
	.reg .b64 	%rd<18>;

	ld.param.u64 	%rd8, [_Z9setup_rngP17curandStateXORWOWii_param_0];
	ld.param.u32 	%r184, [_Z9setup_rngP17curandStateXORWOWii_param_1];
	ld.param.u32 	%r185, [_Z9setup_rngP17curandStateXORWOWii_param_2];
	mov.u32 	%r187, %ctaid.x;
	mov.u32 	%r188, %ntid.x;
	mov.u32 	%r189, %tid.x;
	mad.lo.s32 	%r1, %r187, %r188, %r189;
	mov.u32 	%r190, %ctaid.y;
	mov.u32 	%r191, %ntid.y;
	mov.u32 	%r192, %tid.y;
	mad.lo.s32 	%r193, %r190, %r191, %r192;
	setp.ge.s32 	%p1, %r1, %r184;
	setp.ge.s32 	%p2, %r193, %r185;
	or.pred  	%p3, %p1, %p2;
	@%p3 bra 	$L__BB0_44;
	cvta.to.global.u64 	%rd9, %rd8;
	mad.lo.s32 	%r194, %r184, %r193, %r1;
	cvt.s64.s32 	%rd17, %r194;
	mul.wide.s32 	%rd10, %r194, 48;
	add.s64 	%rd2, %rd9, %rd10;
	mov.b32 	%r195, 1593684748;
	mov.b32 	%r196, 832094735;
	st.global.v2.u32 	[%rd2], {%r196, %r195};
	mov.b32 	%r197, -123459836;
	mov.b32 	%r198, 1111207954;
	st.global.v2.u32 	[%rd2+8], {%r198, %r197};
	mov.b32 	%r199, 1476011280;
	mov.b32 	%r200, -589760388;
	st.global.v2.u32 	[%rd2+16], {%r200, %r199};
	setp.eq.s32 	%p4, %r194, 0;
	@%p4 bra 	$L__BB0_43;
	mov.b32 	%r321, 0;
	mov.u64 	%rd12, precalc_xorwow_matrix;
$L__BB0_3:
	and.b64  	%rd4, %rd17, 3;
	setp.eq.s64 	%p5, %rd4, 0;
	@%p5 bra 	$L__BB0_42;
	mul.wide.u32 	%rd11, %r321, 3200;
	add.s64 	%rd5, %rd12, %rd11;
	cvt.u32.u64 	%r4, %rd4;
	mov.b32 	%r322, 0;
$L__BB0_5:
	mov.b32 	%r335, 0;
	mov.u32 	%r336, %r335;
	mov.u32 	%r337, %r335;
	mov.u32 	%r338, %r335;
	mov.u32 	%r339, %r335;
	mov.u32 	%r328, %r335;
$L__BB0_6:
	mul.wide.u32 	%rd13, %r328, 4;
	add.s64 	%rd14, %rd2, %rd13;
	ld.global.u32 	%r12, [%rd14+4];
	shl.b32 	%r13, %r328, 5;
	mov.b32 	%r334, 0;
$L__BB0_7:
	.pragma "nounroll";
	shr.u32 	%r205, %r12, %r334;
	and.b32  	%r206, %r205, 1;
	setp.eq.b32 	%p6, %r206, 1;
	not.pred 	%p7, %p6;
	add.s32 	%r207, %r13, %r334;
	mul.lo.s32 	%r208, %r207, 5;
	mul.wide.u32 	%rd15, %r208, 4;
	add.s64 	%rd6, %rd5, %rd15;
	@%p7 bra 	$L__BB0_9;
	ld.global.u32 	%r209, [%rd6];
	xor.b32  	%r339, %r339, %r209;
	ld.global.u32 	%r210, [%rd6+4];
	xor.b32  	%r338, %r338, %r210;
	ld.global.u32 	%r211, [%rd6+8];
	xor.b32  	%r337, %r337, %r211;
	ld.global.u32 	%r212, [%rd6+12];
	xor.b32  	%r336, %r336, %r212;
	ld.global.u32 	%r213, [%rd6+16];
	xor.b32  	%r335, %r335, %r213;
$L__BB0_9:
	and.b32  	%r215, %r205, 2;
	setp.eq.s32 	%p8, %r215, 0;
	@%p8 bra 	$L__BB0_11;
	ld.global.u32 	%r216, [%rd6+20];
	xor.b32  	%r339, %r339, %r216;
	ld.global.u32 	%r217, [%rd6+24];
	xor.b32  	%r338, %r338, %r217;
	ld.global.u32 	%r218, [%rd6+28];
	xor.b32  	%r337, %r337, %r218;
	ld.global.u32 	%r219, [%rd6+32];
	xor.b32  	%r336, %r336, %r219;
	ld.global.u32 	%r220, [%rd6+36];
	xor.b32  	%r335, %r335, %r220;
$L__BB0_11:
	and.b32  	%r222, %r205, 4;
	setp.eq.s32 	%p9, %r222, 0;
	@%p9 bra 	$L__BB0_13;
	ld.global.u32 	%r223, [%rd6+40];
	xor.b32  	%r339, %r339, %r223;
	ld.global.u32 	%r224, [%rd6+44];
	xor.b32  	%r338, %r338, %r224;
	ld.global.u32 	%r225, [%rd6+48];
	xor.b32  	%r337, %r337, %r225;
	ld.global.u32 	%r226, [%rd6+52];
	xor.b32  	%r336, %r336, %r226;
	ld.global.u32 	%r227, [%rd6+56];
	xor.b32  	%r335, %r335, %r227;
$L__BB0_13:
	and.b32  	%r229, %r205, 8;
	setp.eq.s32 	%p10, %r229, 0;
	@%p10 bra 	$L__BB0_15;
	ld.global.u32 	%r230, [%rd6+60];
	xor.b32  	%r339, %r339, %r230;
	ld.global.u32 	%r231, [%rd6+64];
	xor.b32  	%r338, %r338, %r231;
	ld.global.u32 	%r232, [%rd6+68];
	xor.b32  	%r337, %r337, %r232;
	ld.global.u32 	%r233, [%rd6+72];
	xor.b32  	%r336, %r336, %r233;
	ld.global.u32 	%r234, [%rd6+76];
	xor.b32  	%r335, %r335, %r234;
$L__BB0_15:
	and.b32  	%r236, %r205, 16;
	setp.eq.s32 	%p11, %r236, 0;
	@%p11 bra 	$L__BB0_17;
	ld.global.u32 	%r237, [%rd6+80];
	xor.b32  	%r339, %r339, %r237;
	ld.global.u32 	%r238, [%rd6+84];
	xor.b32  	%r338, %r338, %r238;
	ld.global.u32 	%r239, [%rd6+88];
	xor.b32  	%r337, %r337, %r239;
	ld.global.u32 	%r240, [%rd6+92];
	xor.b32  	%r336, %r336, %r240;
	ld.global.u32 	%r241, [%rd6+96];
	xor.b32  	%r335, %r335, %r241;
$L__BB0_17:
	and.b32  	%r243, %r205, 32;
	setp.eq.s32 	%p12, %r243, 0;
	@%p12 bra 	$L__BB0_19;
	ld.global.u32 	%r244, [%rd6+100];
	xor.b32  	%r339, %r339, %r244;
	ld.global.u32 	%r245, [%rd6+104];
	xor.b32  	%r338, %r338, %r245;
	ld.global.u32 	%r246, [%rd6+108];
	xor.b32  	%r337, %r337, %r246;
	ld.global.u32 	%r247, [%rd6+112];
	xor.b32  	%r336, %r336, %r247;
	ld.global.u32 	%r248, [%rd6+116];
	xor.b32  	%r335, %r335, %r248;
$L__BB0_19:
	and.b32  	%r250, %r205, 64;
	setp.eq.s32 	%p13, %r250, 0;
	@%p13 bra 	$L__BB0_21;
	ld.global.u32 	%r251, [%rd6+120];
	xor.b32  	%r339, %r339, %r251;
	ld.global.u32 	%r252, [%rd6+124];
	xor.b32  	%r338, %r338, %r252;
	ld.global.u32 	%r253, [%rd6+128];
	xor.b32  	%r337, %r337, %r253;
	ld.global.u32 	%r254, [%rd6+132];
	xor.b32  	%r336, %r336, %r254;
	ld.global.u32 	%r255, [%rd6+136];
	xor.b32  	%r335, %r335, %r255;
$L__BB0_21:
	and.b32  	%r257, %r205, 128;
	setp.eq.s32 	%p14, %r257, 0;
	@%p14 bra 	$L__BB0_23;
	ld.global.u32 	%r258, [%rd6+140];
	xor.b32  	%r339, %r339, %r258;
	ld.global.u32 	%r259, [%rd6+144];
	xor.b32  	%r338, %r338, %r259;
	ld.global.u32 	%r260, [%rd6+148];
	xor.b32  	%r337, %r337, %r260;
	ld.global.u32 	%r261, [%rd6+152];
	xor.b32  	%r336, %r336, %r261;
	ld.global.u32 	%r262, [%rd6+156];
	xor.b32  	%r335, %r335, %r262;
$L__BB0_23:
	and.b32  	%r264, %r205, 256;
	setp.eq.s32 	%p15, %r264, 0;
	@%p15 bra 	$L__BB0_25;
	ld.global.u32 	%r265, [%rd6+160];
	xor.b32  	%r339, %r339, %r265;
	ld.global.u32 	%r266, [%rd6+164];
	xor.b32  	%r338, %r338, %r266;
	ld.global.u32 	%r267, [%rd6+168];
	xor.b32  	%r337, %r337, %r267;
	ld.global.u32 	%r268, [%rd6+172];
	xor.b32  	%r336, %r336, %r268;
	ld.global.u32 	%r269, [%rd6+176];
	xor.b32  	%r335, %r335, %r269;
$L__BB0_25:
	and.b32  	%r271, %r205, 512;
	setp.eq.s32 	%p16, %r271, 0;
	@%p16 bra 	$L__BB0_27;
	ld.global.u32 	%r272, [%rd6+180];
	xor.b32  	%r339, %r339, %r272;
	ld.global.u32 	%r273, [%rd6+184];
	xor.b32  	%r338, %r338, %r273;
	ld.global.u32 	%r274, [%rd6+188];
	xor.b32  	%r337, %r337, %r274;
	ld.global.u32 	%r275, [%rd6+192];
	xor.b32  	%r336, %r336, %r275;
	ld.global.u32 	%r276, [%rd6+196];
	xor.b32  	%r335, %r335, %r276;
$L__BB0_27:
	and.b32  	%r278, %r205, 1024;
	setp.eq.s32 	%p17, %r278, 0;
	@%p17 bra 	$L__BB0_29;
	ld.global.u32 	%r279, [%rd6+200];
	xor.b32  	%r339, %r339, %r279;
	ld.global.u32 	%r280, [%rd6+204];
	xor.b32  	%r338, %r338, %r280;
	ld.global.u32 	%r281, [%rd6+208];
	xor.b32  	%r337, %r337, %r281;
	ld.global.u32 	%r282, [%rd6+212];
	xor.b32  	%r336, %r336, %r282;
	ld.global.u32 	%r283, [%rd6+216];
	xor.b32  	%r335, %r335, %r283;
$L__BB0_29:
	and.b32  	%r285, %r205, 2048;
	setp.eq.s32 	%p18, %r285, 0;
	@%p18 bra 	$L__BB0_31;
	ld.global.u32 	%r286, [%rd6+220];
	xor.b32  	%r339, %r339, %r286;
	ld.global.u32 	%r287, [%rd6+224];
	xor.b32  	%r338, %r338, %r287;
	ld.global.u32 	%r288, [%rd6+228];
	xor.b32  	%r337, %r337, %r288;
	ld.global.u32 	%r289, [%rd6+232];
	xor.b32  	%r336, %r336, %r289;
	ld.global.u32 	%r290, [%rd6+236];
	xor.b32  	%r335, %r335, %r290;
$L__BB0_31:
	and.b32  	%r292, %r205, 4096;
	setp.eq.s32 	%p19, %r292, 0;
	@%p19 bra 	$L__BB0_33;
	ld.global.u32 	%r293, [%rd6+240];
	xor.b32  	%r339, %r339, %r293;
	ld.global.u32 	%r294, [%rd6+244];
	xor.b32  	%r338, %r338, %r294;
	ld.global.u32 	%r295, [%rd6+248];
	xor.b32  	%r337, %r337, %r295;
	ld.global.u32 	%r296, [%rd6+252];
	xor.b32  	%r336, %r336, %r296;
	ld.global.u32 	%r297, [%rd6+256];
	xor.b32  	%r335, %r335, %r297;
$L__BB0_33:
	and.b32  	%r299, %r205, 8192;
	setp.eq.s32 	%p20, %r299, 0;
	@%p20 bra 	$L__BB0_35;
	ld.global.u32 	%r300, [%rd6+260];
	xor.b32  	%r339, %r339, %r300;
	ld.global.u32 	%r301, [%rd6+264];
	xor.b32  	%r338, %r338, %r301;
	ld.global.u32 	%r302, [%rd6+268];
	xor.b32  	%r337, %r337, %r302;
	ld.global.u32 	%r303, [%rd6+272];
	xor.b32  	%r336, %r336, %r303;
	ld.global.u32 	%r304, [%rd6+276];
	xor.b32  	%r335, %r335, %r304;
$L__BB0_35:
	and.b32  	%r306, %r205, 16384;
	setp.eq.s32 	%p21, %r306, 0;
	@%p21 bra 	$L__BB0_37;
	ld.global.u32 	%r307, [%rd6+280];
	xor.b32  	%r339, %r339, %r307;
	ld.global.u32 	%r308, [%rd6+284];
	xor.b32  	%r338, %r338, %r308;
	ld.global.u32 	%r309, [%rd6+288];
	xor.b32  	%r337, %r337, %r309;
	ld.global.u32 	%r310, [%rd6+292];
	xor.b32  	%r336, %r336, %r310;
	ld.global.u32 	%r311, [%rd6+296];
	xor.b32  	%r335, %r335, %r311;
$L__BB0_37:
	and.b32  	%r313, %r205, 32768;
	setp.eq.s32 	%p22, %r313, 0;
	@%p22 bra 	$L__BB0_39;
	ld.global.u32 	%r314, [%rd6+300];
	xor.b32  	%r339, %r339, %r314;
	ld.global.u32 	%r315, [%rd6+304];
	xor.b32  	%r338, %r338, %r315;
	ld.global.u32 	%r316, [%rd6+308];
	xor.b32  	%r337, %r337, %r316;
	ld.global.u32 	%r317, [%rd6+312];
	xor.b32  	%r336, %r336, %r317;
	ld.global.u32 	%r318, [%rd6+316];
	xor.b32  	%r335, %r335, %r318;
$L__BB0_39:
	add.s32 	%r334, %r334, 16;
	setp.ne.s32 	%p23, %r334, 32;
	@%p23 bra 	$L__BB0_7;
	mad.lo.s32 	%r319, %r328, -31, %r13;
	add.s32 	%r328, %r319, 1;
	setp.ne.s32 	%p24, %r328, 5;
	@%p24 bra 	$L__BB0_6;
	st.global.u32 	[%rd2+4], %r339;
	st.global.u32 	[%rd2+8], %r338;
	st.global.u32 	[%rd2+12], %r337;
	st.global.u32 	[%rd2+16], %r336;
	st.global.u32 	[%rd2+20], %r335;
	add.s32 	%r322, %r322, 1;
	setp.lt.u32 	%p25, %r322, %r4;
	@%p25 bra 	$L__BB0_5;
$L__BB0_42:
	shr.u64 	%rd7, %rd17, 2;
	add.s32 	%r321, %r321, 1;
	setp.gt.u64 	%p26, %rd17, 3;
	mov.u64 	%rd17, %rd7;
	@%p26 bra 	$L__BB0_3;
$L__BB0_43:
	mov.b32 	%r320, 0;
	st.global.v2.u32 	[%rd2+24], {%r320, %r320};
	st.global.u32 	[%rd2+32], %r320;
	mov.b64 	%rd16, 0;
	st.global.u64 	[%rd2+40], %rd16;
$L__BB0_44:
	ret;

}
	// .globl	_Z13render_kernelPhPK10CameraDataPK6SpherejP17curandStateXORWOW
.visible .entry _Z13render_kernelPhPK10CameraDataPK6SpherejP17curandStateXORWOW(
	.param .u64 .ptr .align 1 _Z13render_kernelPhPK10CameraDataPK6SpherejP17curandStateXORWOW_param_0,
	.param .u64 .ptr .align 1 _Z13render_kernelPhPK10CameraDataPK6SpherejP17curandStateXORWOW_param_1,
	.param .u64 .ptr .align 1 _Z13render_kernelPhPK10CameraDataPK6SpherejP17curandStateXORWOW_param_2,
	.param .u32 _Z13render_kernelPhPK10CameraDataPK6SpherejP17curandStateXORWOW_param_3,
	.param .u64 .ptr .align 1 _Z13render_kernelPhPK10CameraDataPK6SpherejP17curandStateXORWOW_param_4
)
{
	.local .align 4 .b8 	__local_depot1[28];
	.reg .b64 	%SP;
	.reg .b64 	%SPL;
	.reg .pred 	%p<59>;
	.reg .b16 	%rs<20>;
	.reg .b32 	%r<181>;
	.reg .b32 	%f<489>;
	.reg .b64 	%rd<70>;
	.reg .b64 	%fd<5>;

	mov.u64 	%SPL, __local_depot1;
	ld.param.u64 	%rd23, [_Z13render_kernelPhPK10CameraDataPK6SpherejP17curandStateXORWOW_param_1];
	ld.param.u32 	%r65, [_Z13render_kernelPhPK10CameraDataPK6SpherejP17curandStateXORWOW_param_3];
	ld.param.u64 	%rd22, [_Z13render_kernelPhPK10CameraDataPK6SpherejP17curandStateXORWOW_param_4];
	cvta.to.global.u64 	%rd1, %rd23;
	add.u64 	%rd2, %SPL, 0;
	add.u64 	%rd3, %SPL, 0;
	mov.u32 	%r66, %ctaid.x;
	mov.u32 	%r67, %ntid.x;
	mov.u32 	%r68, %tid.x;
	mad.lo.s32 	%r1, %r66, %r67, %r68;
	mov.u32 	%r69, %ctaid.y;
	mov.u32 	%r70, %ntid.y;
	mov.u32 	%r71, %tid.y;
	mad.lo.s32 	%r2, %r69, %r70, %r71;
	ld.global.u32 	%r3, [%rd1];
	setp.ge.u32 	%p3, %r1, %r3;
	@%p3 bra 	$L__BB1_52;
	ld.global.u32 	%r4, [%rd1+4];
	setp.ge.u32 	%p4, %r2, %r4;
	@%p4 bra 	$L__BB1_52;
	cvt.rn.f32.u32 	%f182, %r3;
	add.f32 	%f183, %f182, %f182;
	cvt.rn.f32.u32 	%f184, %r4;
	div.rn.f32 	%f185, %f183, %f184;
	rcp.rn.f32 	%f186, %f182;
	mul.f32 	%f1, %f186, %f185;
	mul.f32 	%f2, %f186, 0f00000000;
	rcp.rn.f32 	%f187, %f184;
	mul.f32 	%f3, %f187, 0f00000000;
	mul.f32 	%f4, %f187, 0fC0000000;
	ld.global.f32 	%f188, [%rd1+8];
	mov.f32 	%f482, 0f00000000;
	sub.f32 	%f189, %f482, %f188;
	mul.f32 	%f190, %f185, 0f3F000000;
	sub.f32 	%f191, %f482, %f190;
	add.f32 	%f192, %f1, %f3;
	add.f32 	%f193, %f2, %f3;
	fma.rn.f32 	%f5, %f192, 0f3F000000, %f191;
	fma.rn.f32 	%f6, %f193, 0f3F000000, %f189;
	mad.lo.s32 	%r72, %r3, %r2, %r1;
	cvta.to.global.u64 	%rd26, %rd22;
	mul.wide.u32 	%rd27, %r72, 48;
	add.s64 	%rd4, %rd26, %rd27;
	ld.global.u32 	%r73, [%rd1+12];
	setp.eq.s32 	%p5, %r73, 0;
	mov.f32 	%f483, %f482;
	mov.f32 	%f484, %f482;
	mov.f32 	%f485, %f482;
	@%p5 bra 	$L__BB1_45;
	cvt.u64.u32 	%rd29, %r65;
	ld.global.v2.u32 	{%r175, %r180}, [%rd4];
	ld.global.v2.u32 	{%r179, %r178}, [%rd4+8];
	ld.global.v2.u32 	{%r177, %r176}, [%rd4+16];
	and.b64  	%rd5, %rd29, 4294967294;
	mov.b64 	%rd64, 0;
	mov.f32 	%f485, 0f00000000;
	mov.f32 	%f484, %f485;
	mov.f32 	%f483, %f485;
$L__BB1_4:
	mov.u32 	%r14, %r178;
	mov.u32 	%r13, %r177;
	mov.u32 	%r178, %r176;
	shr.u32 	%r74, %r180, 2;
	xor.b32  	%r75, %r74, %r180;
	shl.b32 	%r76, %r178, 4;
	shl.b32 	%r77, %r75, 1;
	xor.b32  	%r78, %r77, %r76;
	xor.b32  	%r79, %r78, %r75;
	xor.b32  	%r177, %r79, %r178;
	add.s32 	%r80, %r175, %r177;
	add.s32 	%r81, %r80, 362437;
	cvt.rn.f32.u32 	%f199, %r81;
	fma.rn.f32 	%f200, %f199, 0f2F800000, 0f2F000000;
	add.f32 	%f201, %f200, 0fBF000000;
	shr.u32 	%r82, %r179, 2;
	xor.b32  	%r83, %r82, %r179;
	st.global.v2.u32 	[%rd4+8], {%r13, %r178};
	shl.b32 	%r84, %r177, 4;
	shl.b32 	%r85, %r83, 1;
	xor.b32  	%r86, %r85, %r84;
	xor.b32  	%r87, %r86, %r83;
	xor.b32  	%r176, %r87, %r177;
	st.global.v2.u32 	[%rd4+16], {%r177, %r176};
	add.s32 	%r175, %r175, 724874;
	st.global.v2.u32 	[%rd4], {%r175, %r14};
	add.s32 	%r88, %r176, %r175;
	cvt.rn.f32.u32 	%f202, %r88;
	fma.rn.f32 	%f203, %f202, 0f2F800000, 0f2F000000;
	add.f32 	%f204, %f203, 0fBF000000;
	cvt.rn.f32.u32 	%f205, %r1;
	add.f32 	%f206, %f201, %f205;
	fma.rn.f32 	%f207, %f1, %f206, %f5;
	add.f32 	%f208, %f2, %f4;
	fma.rn.f32 	%f209, %f208, 0f3F000000, 0f3F800000;
	fma.rn.f32 	%f210, %f2, %f206, %f209;
	fma.rn.f32 	%f211, %f2, %f206, %f6;
	cvt.rn.f32.u32 	%f212, %r2;
	add.f32 	%f213, %f204, %f212;
	fma.rn.f32 	%f412, %f3, %f213, %f207;
	fma.rn.f32 	%f411, %f4, %f213, %f210;
	fma.rn.f32 	%f410, %f3, %f213, %f211;
	ld.global.u32 	%r20, [%rd1+16];
	setp.lt.s32 	%p6, %r20, 1;
	mov.f32 	%f473, 0f00000000;
	mov.u32 	%r179, %r13;
	mov.u32 	%r180, %r14;
	mov.f32 	%f474, %f473;
	mov.f32 	%f475, %f473;
	@%p6 bra 	$L__BB1_43;
	mov.f32 	%f419, 0f00000000;
	mov.b32 	%r166, 0;
	mov.f32 	%f407, 0f3F800000;
	mov.u32 	%r179, %r13;
	mov.u32 	%r180, %r14;
	mov.f32 	%f408, %f407;
	mov.f32 	%f409, %f407;
	mov.f32 	%f420, %f419;
	mov.f32 	%f421, %f419;
$L__BB1_6:
	mov.u32 	%r26, %r180;
	mov.u32 	%r25, %r179;
	mov.u32 	%r180, %r178;
	mov.u32 	%r179, %r177;
	mov.u32 	%r178, %r176;
	setp.eq.s32 	%p8, %r65, 0;
	mov.pred 	%p58, -1;
	@%p8 bra 	$L__BB1_24;
	setp.eq.s32 	%p9, %r65, 1;
	mul.f32 	%f220, %f411, %f411;
	fma.rn.f32 	%f221, %f412, %f412, %f220;
	fma.rn.f32 	%f37, %f410, %f410, %f221;
	mov.b16 	%rs16, 0;
	mov.f32 	%f444, 0f7F800000;
	mov.b64 	%rd67, 0;
	@%p9 bra 	$L__BB1_18;
	ld.param.u64 	%rd62, [_Z13render_kernelPhPK10CameraDataPK6SpherejP17curandStateXORWOW_param_2];
	cvta.to.global.u64 	%rd31, %rd62;
	add.s64 	%rd65, %rd31, 16;
	mov.b16 	%rs16, 0;
	mov.f32 	%f444, 0f7F800000;
	mov.u64 	%rd66, %rd5;
$L__BB1_9:
	ld.global.f32 	%f45, [%rd65+-16];
	ld.global.f32 	%f46, [%rd65+-12];
	ld.global.f32 	%f47, [%rd65+-8];
	sub.f32 	%f223, %f45, %f419;
	sub.f32 	%f224, %f46, %f420;
	sub.f32 	%f225, %f47, %f421;
	mul.f32 	%f226, %f411, %f224;
	fma.rn.f32 	%f227, %f412, %f223, %f226;
	fma.rn.f32 	%f48, %f410, %f225, %f227;
	mul.f32 	%f228, %f224, %f224;
	fma.rn.f32 	%f229, %f223, %f223, %f228;
	fma.rn.f32 	%f230, %f225, %f225, %f229;
	ld.global.f32 	%f49, [%rd65+-4];
	mul.f32 	%f231, %f49, %f49;
	sub.f32 	%f232, %f230, %f231;
	mul.f32 	%f233, %f48, %f48;
	mul.f32 	%f234, %f37, %f232;
	sub.f32 	%f50, %f233, %f234;
	setp.lt.f32 	%p10, %f50, 0f00000000;
	@%p10 bra 	$L__BB1_13;
	sqrt.rn.f32 	%f51, %f50;
	sub.f32 	%f235, %f48, %f51;
	div.rn.f32 	%f429, %f235, %f37;
	setp.gt.f32 	%p11, %f429, 0f3A83126F;
	setp.lt.f32 	%p12, %f429, %f444;
	and.pred  	%p13, %p11, %p12;
	@%p13 bra 	$L__BB1_12;
	add.f32 	%f237, %f48, %f51;
	div.rn.f32 	%f429, %f237, %f37;
	setp.leu.f32 	%p14, %f429, 0f3A83126F;
	setp.geu.f32 	%p15, %f429, %f444;
	or.pred  	%p16, %p14, %p15;
	@%p16 bra 	$L__BB1_13;
$L__BB1_12:
	fma.rn.f32 	%f464, %f412, %f429, %f419;
	fma.rn.f32 	%f463, %f411, %f429, %f420;
	fma.rn.f32 	%f462, %f410, %f429, %f421;
	sub.f32 	%f239, %f464, %f45;
	sub.f32 	%f240, %f463, %f46;
	sub.f32 	%f241, %f462, %f47;
	rcp.rn.f32 	%f242, %f49;
	mul.f32 	%f243, %f239, %f242;
	mul.f32 	%f244, %f240, %f242;
	mul.f32 	%f245, %f241, %f242;
	mul.f32 	%f246, %f411, %f244;
	fma.rn.f32 	%f247, %f412, %f243, %f246;
	fma.rn.f32 	%f248, %f410, %f245, %f247;
	setp.lt.f32 	%p17, %f248, 0f00000000;
	neg.f32 	%f249, %f243;
	neg.f32 	%f250, %f244;
	neg.f32 	%f251, %f245;
	selp.f32 	%f461, %f243, %f249, %p17;
	selp.f32 	%f460, %f244, %f250, %p17;
	selp.f32 	%f459, %f245, %f251, %p17;
	mov.b16 	%rs16, 1;
	mov.f32 	%f444, %f429;
$L__BB1_13:
	ld.global.f32 	%f68, [%rd65];
	ld.global.f32 	%f69, [%rd65+4];
	ld.global.f32 	%f70, [%rd65+8];
	sub.f32 	%f252, %f68, %f419;
	sub.f32 	%f253, %f69, %f420;
	sub.f32 	%f254, %f70, %f421;
	mul.f32 	%f255, %f411, %f253;
	fma.rn.f32 	%f256, %f412, %f252, %f255;
	fma.rn.f32 	%f71, %f410, %f254, %f256;
	mul.f32 	%f257, %f253, %f253;
	fma.rn.f32 	%f258, %f252, %f252, %f257;
	fma.rn.f32 	%f259, %f254, %f254, %f258;
	ld.global.f32 	%f72, [%rd65+12];
	mul.f32 	%f260, %f72, %f72;
	sub.f32 	%f261, %f259, %f260;
	mul.f32 	%f262, %f71, %f71;
	mul.f32 	%f263, %f37, %f261;
	sub.f32 	%f73, %f262, %f263;
	setp.lt.f32 	%p18, %f73, 0f00000000;
	@%p18 bra 	$L__BB1_17;
	sqrt.rn.f32 	%f74, %f73;
	sub.f32 	%f264, %f71, %f74;
	div.rn.f32 	%f437, %f264, %f37;
	setp.gt.f32 	%p19, %f437, 0f3A83126F;
	setp.lt.f32 	%p20, %f437, %f444;
	and.pred  	%p21, %p19, %p20;
	@%p21 bra 	$L__BB1_16;
	add.f32 	%f266, %f71, %f74;
	div.rn.f32 	%f437, %f266, %f37;
	setp.leu.f32 	%p22, %f437, 0f3A83126F;
	setp.geu.f32 	%p23, %f437, %f444;
	or.pred  	%p24, %p22, %p23;
	@%p24 bra 	$L__BB1_17;
$L__BB1_16:
	fma.rn.f32 	%f464, %f412, %f437, %f419;
	fma.rn.f32 	%f463, %f411, %f437, %f420;
	fma.rn.f32 	%f462, %f410, %f437, %f421;
	sub.f32 	%f268, %f464, %f68;
	sub.f32 	%f269, %f463, %f69;
	sub.f32 	%f270, %f462, %f70;
	rcp.rn.f32 	%f271, %f72;
	mul.f32 	%f272, %f268, %f271;
	mul.f32 	%f273, %f269, %f271;
	mul.f32 	%f274, %f270, %f271;
	mul.f32 	%f275, %f411, %f273;
	fma.rn.f32 	%f276, %f412, %f272, %f275;
	fma.rn.f32 	%f277, %f410, %f274, %f276;
	setp.lt.f32 	%p25, %f277, 0f00000000;
	neg.f32 	%f278, %f272;
	neg.f32 	%f279, %f273;
	neg.f32 	%f280, %f274;
	selp.f32 	%f461, %f272, %f278, %p25;
	selp.f32 	%f460, %f273, %f279, %p25;
	selp.f32 	%f459, %f274, %f280, %p25;
	mov.b16 	%rs16, 1;
	mov.f32 	%f444, %f437;
$L__BB1_17:
	add.s64 	%rd66, %rd66, -2;
	add.s64 	%rd65, %rd65, 32;
	setp.ne.s64 	%p26, %rd66, 0;
	mov.u64 	%rd67, %rd5;
	@%p26 bra 	$L__BB1_9;
$L__BB1_18:
	and.b32  	%r90, %r65, 1;
	setp.eq.b32 	%p27, %r90, 1;
	not.pred 	%p28, %p27;
	@%p28 bra 	$L__BB1_23;
	ld.param.u64 	%rd63, [_Z13render_kernelPhPK10CameraDataPK6SpherejP17curandStateXORWOW_param_2];
	cvta.to.global.u64 	%rd32, %rd63;
	shl.b64 	%rd33, %rd67, 4;
	add.s64 	%rd34, %rd32, %rd33;
	ld.global.f32 	%f104, [%rd34];
	ld.global.f32 	%f105, [%rd34+4];
	ld.global.f32 	%f106, [%rd34+8];
	sub.f32 	%f281, %f104, %f419;
	sub.f32 	%f282, %f105, %f420;
	sub.f32 	%f283, %f106, %f421;
	mul.f32 	%f284, %f411, %f282;
	fma.rn.f32 	%f285, %f412, %f281, %f284;
	fma.rn.f32 	%f107, %f410, %f283, %f285;
	mul.f32 	%f286, %f282, %f282;
	fma.rn.f32 	%f287, %f281, %f281, %f286;
	fma.rn.f32 	%f288, %f283, %f283, %f287;
	ld.global.f32 	%f108, [%rd34+12];
	mul.f32 	%f289, %f108, %f108;
	sub.f32 	%f290, %f288, %f289;
	mul.f32 	%f291, %f107, %f107;
	mul.f32 	%f292, %f37, %f290;
	sub.f32 	%f109, %f291, %f292;
	setp.lt.f32 	%p29, %f109, 0f00000000;
	@%p29 bra 	$L__BB1_23;
	sqrt.rn.f32 	%f110, %f109;
	sub.f32 	%f293, %f107, %f110;
	div.rn.f32 	%f458, %f293, %f37;
	setp.gt.f32 	%p30, %f458, 0f3A83126F;
	setp.lt.f32 	%p31, %f458, %f444;
	and.pred  	%p32, %p30, %p31;
	@%p32 bra 	$L__BB1_22;
	add.f32 	%f295, %f107, %f110;
	div.rn.f32 	%f458, %f295, %f37;
	setp.leu.f32 	%p33, %f458, 0f3A83126F;
	setp.geu.f32 	%p34, %f458, %f444;
	or.pred  	%p35, %p33, %p34;
	@%p35 bra 	$L__BB1_23;
$L__BB1_22:
	fma.rn.f32 	%f464, %f412, %f458, %f419;
	fma.rn.f32 	%f463, %f411, %f458, %f420;
	fma.rn.f32 	%f462, %f410, %f458, %f421;
	sub.f32 	%f297, %f464, %f104;
	sub.f32 	%f298, %f463, %f105;
	sub.f32 	%f299, %f462, %f106;
	rcp.rn.f32 	%f300, %f108;
	mul.f32 	%f301, %f297, %f300;
	mul.f32 	%f302, %f298, %f300;
	mul.f32 	%f303, %f299, %f300;
	mul.f32 	%f304, %f411, %f302;
	fma.rn.f32 	%f305, %f412, %f301, %f304;
	fma.rn.f32 	%f306, %f410, %f303, %f305;
	setp.lt.f32 	%p36, %f306, 0f00000000;
	neg.f32 	%f307, %f301;
	neg.f32 	%f308, %f302;
	neg.f32 	%f309, %f303;
	selp.f32 	%f461, %f301, %f307, %p36;
	selp.f32 	%f460, %f302, %f308, %p36;
	selp.f32 	%f459, %f303, %f309, %p36;
	mov.b16 	%rs16, 1;
$L__BB1_23:
	and.b16  	%rs13, %rs16, 255;
	setp.eq.s16 	%p58, %rs13, 0;
$L__BB1_24:
	@%p58 bra 	$L__BB1_42;
	shr.u32 	%r91, %r26, 2;
	xor.b32  	%r92, %r91, %r26;
	shl.b32 	%r93, %r178, 4;
	shl.b32 	%r94, %r92, 1;
	xor.b32  	%r95, %r94, %r93;
	xor.b32  	%r96, %r95, %r92;
	xor.b32  	%r177, %r96, %r178;
	add.s32 	%r97, %r175, %r177;
	add.s32 	%r98, %r97, 362437;
	cvt.rn.f32.u32 	%f310, %r98;
	fma.rn.f32 	%f311, %f310, 0f2F800000, 0f2F000000;
	shr.u32 	%r99, %r25, 2;
	xor.b32  	%r100, %r99, %r25;
	st.global.v2.u32 	[%rd4+8], {%r179, %r178};
	shl.b32 	%r101, %r177, 4;
	shl.b32 	%r102, %r100, 1;
	xor.b32  	%r103, %r102, %r101;
	xor.b32  	%r104, %r103, %r100;
	xor.b32  	%r176, %r104, %r177;
	st.global.v2.u32 	[%rd4+16], {%r177, %r176};
	add.s32 	%r175, %r175, 724874;
	st.global.v2.u32 	[%rd4], {%r175, %r180};
	add.s32 	%r105, %r176, %r175;
	cvt.rn.f32.u32 	%f312, %r105;
	fma.rn.f32 	%f313, %f312, 0f2F800000, 0f2F000000;
	mul.f32 	%f132, %f313, 0f40C90FDB;
	add.f32 	%f133, %f311, %f311;
	mul.f32 	%f314, %f132, 0f3F22F983;
	cvt.rni.s32.f32 	%r174, %f314;
	cvt.rn.f32.s32 	%f315, %r174;
	fma.rn.f32 	%f316, %f315, 0fBFC90FDA, %f132;
	fma.rn.f32 	%f317, %f315, 0fB3A22168, %f316;
	fma.rn.f32 	%f472, %f315, 0fA7C234C5, %f317;
	abs.f32 	%f135, %f132;
	setp.ltu.f32 	%p37, %f135, 0f47CE4780;
	mov.u32 	%r170, %r174;
	mov.f32 	%f471, %f472;
	@%p37 bra 	$L__BB1_33;
	setp.neu.f32 	%p38, %f135, 0f7F800000;
	@%p38 bra 	$L__BB1_28;
	mov.f32 	%f320, 0f00000000;
	mul.rn.f32 	%f471, %f132, %f320;
	mov.b32 	%r170, 0;
	bra.uni 	$L__BB1_33;
$L__BB1_28:
	mov.b32 	%r32, %f132;
	mov.b64 	%rd68, 0;
	mov.b32 	%r167, 0;
$L__BB1_29:
	.pragma "nounroll";
	mul.wide.u32 	%rd36, %r167, 4;
	mov.u64 	%rd37, __cudart_i2opi_f;
	add.s64 	%rd38, %rd37, %rd36;
	ld.global.nc.u32 	%r107, [%rd38];
	shl.b32 	%r108, %r32, 8;
	or.b32  	%r109, %r108, -2147483648;
	mad.wide.u32 	%rd39, %r107, %r109, %rd68;
	shr.u64 	%rd68, %rd39, 32;
	add.s64 	%rd40, %rd3, %rd36;
	st.local.u32 	[%rd40], %rd39;
	add.s32 	%r167, %r167, 1;
	setp.ne.s32 	%p39, %r167, 6;
	@%p39 bra 	$L__BB1_29;
	shr.u32 	%r110, %r32, 23;
	st.local.u32 	[%rd3+24], %rd68;
	and.b32  	%r35, %r110, 31;
	and.b32  	%r111, %r110, 224;
	add.s32 	%r112, %r111, -128;
	shr.u32 	%r113, %r112, 5;
	mul.wide.u32 	%rd41, %r113, 4;
	sub.s64 	%rd15, %rd3, %rd41;
	ld.local.u32 	%r168, [%rd15+24];
	ld.local.u32 	%r169, [%rd15+20];
	setp.eq.s32 	%p40, %r35, 0;
	@%p40 bra 	$L__BB1_32;
	shf.l.wrap.b32 	%r168, %r169, %r168, %r35;
	ld.local.u32 	%r114, [%rd15+16];
	shf.l.wrap.b32 	%r169, %r114, %r169, %r35;
$L__BB1_32:
	shr.u32 	%r115, %r168, 30;
	shf.l.wrap.b32 	%r116, %r169, %r168, 2;
	shl.b32 	%r117, %r169, 2;
	shr.u32 	%r118, %r116, 31;
	add.s32 	%r170, %r118, %r115;
	shr.s32 	%r119, %r116, 31;
	xor.b32  	%r120, %r119, %r116;
	xor.b32  	%r121, %r119, %r117;
	cvt.u64.u32 	%rd42, %r120;
	shl.b64 	%rd43, %rd42, 32;
	cvt.u64.u32 	%rd44, %r121;
	or.b64  	%rd45, %rd43, %rd44;
	cvt.rn.f64.s64 	%fd1, %rd45;
	mul.f64 	%fd2, %fd1, 0d3BF921FB54442D19;
	cvt.rn.f32.f64 	%f318, %fd2;
	neg.f32 	%f319, %f318;
	setp.lt.s32 	%p41, %r116, 0;
	selp.f32 	%f471, %f319, %f318, %p41;
$L__BB1_33:
	add.s32 	%r123, %r170, 1;
	mul.rn.f32 	%f321, %f471, %f471;
	and.b32  	%r124, %r170, 1;
	setp.eq.b32 	%p43, %r124, 1;
	selp.f32 	%f322, %f471, 0f3F800000, %p43;
	fma.rn.f32 	%f323, %f321, %f322, 0f00000000;
	fma.rn.f32 	%f324, %f321, 0f37CBAC00, 0fBAB607ED;
	selp.f32 	%f325, 0fB94D4153, %f324, %p43;
	selp.f32 	%f326, 0f3C0885E4, 0f3D2AAABB, %p43;
	fma.rn.f32 	%f327, %f325, %f321, %f326;
	selp.f32 	%f328, 0fBE2AAAA8, 0fBEFFFFFF, %p43;
	fma.rn.f32 	%f329, %f327, %f321, %f328;
	fma.rn.f32 	%f330, %f329, %f323, %f322;
	and.b32  	%r125, %r123, 2;
	setp.eq.s32 	%p44, %r125, 0;
	mov.f32 	%f331, 0f00000000;
	sub.f32 	%f332, %f331, %f330;
	selp.f32 	%f139, %f330, %f332, %p44;
	@%p37 bra 	$L__BB1_41;
	setp.neu.f32 	%p45, %f135, 0f7F800000;
	@%p45 bra 	$L__BB1_36;
	mov.f32 	%f335, 0f00000000;
	mul.rn.f32 	%f472, %f132, %f335;
	mov.b32 	%r174, 0;
	bra.uni 	$L__BB1_41;
$L__BB1_36:
	mov.b32 	%r44, %f132;
	shl.b32 	%r127, %r44, 8;
	or.b32  	%r45, %r127, -2147483648;
	mov.b64 	%rd69, 0;
	mov.b32 	%r171, 0;
$L__BB1_37:
	.pragma "nounroll";
	mul.wide.u32 	%rd47, %r171, 4;
	mov.u64 	%rd48, __cudart_i2opi_f;
	add.s64 	%rd49, %rd48, %rd47;
	ld.global.nc.u32 	%r128, [%rd49];
	mad.wide.u32 	%rd50, %r128, %r45, %rd69;
	shr.u64 	%rd69, %rd50, 32;
	add.s64 	%rd51, %rd2, %rd47;
	st.local.u32 	[%rd51], %rd50;
	add.s32 	%r171, %r171, 1;
	setp.ne.s32 	%p46, %r171, 6;
	@%p46 bra 	$L__BB1_37;
	shr.u32 	%r129, %r44, 23;
	st.local.u32 	[%rd2+24], %rd69;
	and.b32  	%r48, %r129, 31;
	and.b32  	%r130, %r129, 224;
	add.s32 	%r131, %r130, -128;
	shr.u32 	%r132, %r131, 5;
	mul.wide.u32 	%rd52, %r132, 4;
	sub.s64 	%rd18, %rd2, %rd52;
	ld.local.u32 	%r172, [%rd18+24];
	ld.local.u32 	%r173, [%rd18+20];
	setp.eq.s32 	%p47, %r48, 0;
	@%p47 bra 	$L__BB1_40;
	shf.l.wrap.b32 	%r172, %r173, %r172, %r48;
	ld.local.u32 	%r133, [%rd18+16];
	shf.l.wrap.b32 	%r173, %r133, %r173, %r48;
$L__BB1_40:
	shr.u32 	%r134, %r172, 30;
	shf.l.wrap.b32 	%r135, %r173, %r172, 2;
	shl.b32 	%r136, %r173, 2;
	shr.u32 	%r137, %r135, 31;
	add.s32 	%r174, %r137, %r134;
	shr.s32 	%r138, %r135, 31;
	xor.b32  	%r139, %r138, %r135;
	xor.b32  	%r140, %r138, %r136;
	cvt.u64.u32 	%rd53, %r139;
	shl.b64 	%rd54, %rd53, 32;
	cvt.u64.u32 	%rd55, %r140;
	or.b64  	%rd56, %rd54, %rd55;
	cvt.rn.f64.s64 	%fd3, %rd56;
	mul.f64 	%fd4, %fd3, 0d3BF921FB54442D19;
	cvt.rn.f32.f64 	%f333, %fd4;
	neg.f32 	%f334, %f333;
	setp.lt.s32 	%p48, %r135, 0;
	selp.f32 	%f472, %f334, %f333, %p48;
$L__BB1_41:
	mov.f32 	%f339, 0f3F800000;
	sub.f32 	%f340, %f339, %f133;
	mul.f32 	%f341, %f340, %f340;
	sub.f32 	%f342, %f339, %f341;
	sqrt.rn.f32 	%f343, %f342;
	mul.rn.f32 	%f344, %f472, %f472;
	and.b32  	%r142, %r174, 1;
	setp.eq.b32 	%p49, %r142, 1;
	selp.f32 	%f345, 0f3F800000, %f472, %p49;
	fma.rn.f32 	%f346, %f344, %f345, 0f00000000;
	fma.rn.f32 	%f347, %f344, 0f37CBAC00, 0fBAB607ED;
	selp.f32 	%f348, %f347, 0fB94D4153, %p49;
	selp.f32 	%f349, 0f3D2AAABB, 0f3C0885E4, %p49;
	fma.rn.f32 	%f350, %f348, %f344, %f349;
	selp.f32 	%f351, 0fBEFFFFFF, 0fBE2AAAA8, %p49;
	fma.rn.f32 	%f352, %f350, %f344, %f351;
	fma.rn.f32 	%f353, %f352, %f346, %f345;
	and.b32  	%r143, %r174, 2;
	setp.eq.s32 	%p50, %r143, 0;
	mov.f32 	%f473, 0f00000000;
	sub.f32 	%f354, %f473, %f353;
	selp.f32 	%f355, %f353, %f354, %p50;
	fma.rn.f32 	%f412, %f343, %f139, %f461;
	fma.rn.f32 	%f411, %f343, %f355, %f460;
	add.f32 	%f410, %f459, %f340;
	fma.rn.f32 	%f419, %f461, 0f38D1B717, %f464;
	fma.rn.f32 	%f420, %f460, 0f38D1B717, %f463;
	fma.rn.f32 	%f421, %f459, 0f38D1B717, %f462;
	mul.f32 	%f407, %f407, 0f3F000000;
	mul.f32 	%f408, %f408, 0f3F000000;
	mul.f32 	%f409, %f409, 0f3F000000;
	add.s32 	%r166, %r166, 1;
	setp.eq.s32 	%p51, %r166, %r20;
	mov.f32 	%f474, %f473;
	mov.f32 	%f475, %f473;
	@%p51 bra 	$L__BB1_43;
	bra.uni 	$L__BB1_6;
$L__BB1_42:
	abs.f32 	%f356, %f412;
	abs.f32 	%f357, %f411;
	abs.f32 	%f358, %f410;
	add.f32 	%f359, %f356, %f357;
	add.f32 	%f360, %f359, %f358;
	min.f32 	%f361, %f356, %f357;
	max.f32 	%f362, %f356, %f357;
	min.f32 	%f363, %f362, %f358;
	max.f32 	%f364, %f362, %f358;
	mov.b32 	%r144, %f364;
	and.b32  	%r145, %r144, -33554432;
	xor.b32  	%r146, %r145, 2122317824;
	mov.b32 	%f365, %r146;
	mul.f32 	%f366, %f363, %f365;
	mul.f32 	%f367, %f361, %f365;
	mul.f32 	%f368, %f364, %f365;
	mul.f32 	%f369, %f366, %f366;
	fma.rn.f32 	%f370, %f367, %f367, %f369;
	fma.rn.f32 	%f371, %f368, %f368, %f370;
	sqrt.rn.f32 	%f372, %f371;
	or.b32  	%r147, %r145, 8388608;
	mov.b32 	%f373, %r147;
	mul.f32 	%f374, %f372, %f373;
	setp.gt.f32 	%p52, %f360, %f364;
	selp.f32 	%f375, %f374, %f360, %p52;
	setp.eq.f32 	%p53, %f364, 0f7F800000;
	rcp.rn.f32 	%f376, %f375;
	selp.f32 	%f377, 0f00000000, %f376, %p53;
	fma.rn.f32 	%f378, %f411, %f377, 0f3F800000;
	mul.f32 	%f379, %f378, 0f3F000000;
	mov.f32 	%f380, 0f3F800000;
	sub.f32 	%f381, %f380, %f379;
	fma.rn.f32 	%f382, %f379, 0f3F000000, %f381;
	fma.rn.f32 	%f383, %f379, 0f3F333333, %f381;
	add.f32 	%f384, %f379, %f381;
	fma.rn.f32 	%f473, %f407, %f382, 0f00000000;
	fma.rn.f32 	%f474, %f408, %f383, 0f00000000;
	fma.rn.f32 	%f475, %f409, %f384, 0f00000000;
	mov.u32 	%r176, %r178;
	mov.u32 	%r177, %r179;
	mov.u32 	%r178, %r180;
	mov.u32 	%r179, %r25;
	mov.u32 	%r180, %r26;
$L__BB1_43:
	add.f32 	%f485, %f485, %f473;
	add.f32 	%f484, %f484, %f474;
	add.f32 	%f483, %f483, %f475;
	add.s64 	%rd64, %rd64, 1;
	ld.global.u32 	%r64, [%rd1+12];
	cvt.u64.u32 	%rd57, %r64;
	setp.lt.u64 	%p54, %rd64, %rd57;
	@%p54 bra 	$L__BB1_4;
	cvt.rn.f32.u32 	%f482, %r64;
$L__BB1_45:
	rcp.rn.f32 	%f386, %f482;
	mul.f32 	%f172, %f485, %f386;
	mul.f32 	%f173, %f484, %f386;
	mul.f32 	%f174, %f483, %f386;
	setp.leu.f32 	%p55, %f172, 0f00000000;
	mov.f32 	%f486, 0f00000000;
	@%p55 bra 	$L__BB1_47;
	sqrt.rn.f32 	%f486, %f172;
$L__BB1_47:
	setp.leu.f32 	%p56, %f173, 0f00000000;
	mov.f32 	%f487, 0f00000000;
	@%p56 bra 	$L__BB1_49;
	sqrt.rn.f32 	%f487, %f173;
$L__BB1_49:
	setp.leu.f32 	%p57, %f174, 0f00000000;
	mov.f32 	%f488, 0f00000000;
	@%p57 bra 	$L__BB1_51;
	sqrt.rn.f32 	%f488, %f174;
$L__BB1_51:
	ld.param.u64 	%rd61, [_Z13render_kernelPhPK10CameraDataPK6SpherejP17curandStateXORWOW_param_0];
	ld.global.u32 	%r148, [%rd1];
	mad.lo.s32 	%r149, %r148, %r2, %r1;
	mul.lo.s32 	%r150, %r149, 3;
	min.f32 	%f389, %f486, 0f3F7FBE77;
	max.f32 	%f390, %f389, 0f00000000;
	mul.f32 	%f391, %f390, 0f437F0000;
	cvt.rzi.u32.f32 	%r151, %f391;
	cvt.s64.s32 	%rd58, %r150;
	cvta.to.global.u64 	%rd59, %rd61;
	add.s64 	%rd60, %rd59, %rd58;
	st.global.u8 	[%rd60], %r151;
	min.f32 	%f392, %f487, 0f3F7FBE77;
	max.f32 	%f393, %f392, 0f00000000;
	mul.f32 	%f394, %f393, 0f437F0000;
	cvt.rzi.u32.f32 	%r152, %f394;
	st.global.u8 	[%rd60+1], %r152;
	min.f32 	%f395, %f488, 0f3F7FBE77;
	max.f32 	%f396, %f395, 0f00000000;
	mul.f32 	%f397, %f396, 0f437F0000;
	cvt.rzi.u32.f32 	%r153, %f397;
	st.global.u8 	[%rd60+2], %r153;
$L__BB1_52:
	ret;

}


// ===== COMPILED SASS (sm_100) =====

	.target	sm_100

	.elftype	@"ET_EXEC"


//--------------------- .note.nv.tkinfo           --------------------------
	.section	.note.nv.tkinfo,"",@"SHT_NOTE"
	.sectionflags	@"SHF_NOTE_NV_TKINFO"
	.tkinfo
        /*0018*/ 	.word	0x00000002
        /*0030*/ 	.string	""
        /*0030*/ 	.string	"ptxas"
        /*0030*/ 	.string	"Cuda compilation tools, release 13.0, V13.0.88"
        /*0030*/ 	.string	"Build cuda_13.0.r13.0/compiler.36424714_0"
        /*0030*/ 	.string	"-arch sm_100 -m 64 "



//--------------------- .note.nv.cuinfo           --------------------------
	.section	.note.nv.cuinfo,"",@"SHT_NOTE"
	.sectionflags	@"SHF_NOTE_NV_CUINFO"
        /*0018*/ 	.short	0x0002
        /*001a*/ 	.short	0x0064
        /*001c*/ 	.short	0x0082
	.zero		2


//--------------------- .nv.info                  --------------------------
	.section	.nv.info,"",@"SHT_CUDA_INFO"
	.align	4


	//----- nvinfo : EIATTR_REGCOUNT
	.align		4
        /*0000*/ 	.byte	0x04, 0x2f
        /*0002*/ 	.short	(.L_11 - .L_10)
	.align		4
.L_10:
        /*0004*/ 	.word	index@(_Z9setup_rngP17curandStateXORWOWii)
        /*0008*/ 	.word	0x0000001f


	//----- nvinfo : EIATTR_FRAME_SIZE
	.align		4
.L_11:
        /*000c*/ 	.byte	0x04, 0x11
        /*000e*/ 	.short	(.L_13 - .L_12)
	.align		4
.L_12:
        /*0010*/ 	.word	index@(_Z9setup_rngP17curandStateXORWOWii)
        /*0014*/ 	.word	0x00000000


	//----- nvinfo : EIATTR_REGCOUNT
	.align		4
.L_13:
        /*0018*/ 	.byte	0x04, 0x2f
        /*001a*/ 	.short	(.L_15 - .L_14)
	.align		4
.L_14:
        /*001c*/ 	.word	index@(_Z13render_kernelPhPK10CameraDataPK6SpherejP17curandStateXORWOW)
        /*0020*/ 	.word	0x0000003f


	//----- nvinfo : EIATTR_FRAME_SIZE
	.align		4
.L_15:
        /*0024*/ 	.byte	0x04, 0x11
        /*0026*/ 	.short	(.L_17 - .L_16)
	.align		4
.L_16:
        /*0028*/ 	.word	index@($__internal_2_$__cuda_sm3x_div_rn_noftz_f32_slowpath)
        /*002c*/ 	.word	0x00000020


	//----- nvinfo : EIATTR_FRAME_SIZE
	.align		4
.L_17:
        /*0030*/ 	.byte	0x04, 0x11
        /*0032*/ 	.short	(.L_19 - .L_18)
	.align		4
.L_18:
        /*0034*/ 	.word	index@($__internal_1_$__cuda_sm20_sqrt_rn_f32_slowpath)
        /*0038*/ 	.word	0x00000020


	//----- nvinfo : EIATTR_FRAME_SIZE
	.align		4
.L_19:
        /*003c*/ 	.byte	0x04, 0x11
        /*003e*/ 	.short	(.L_21 - .L_20)
	.align		4
.L_20:
        /*0040*/ 	.word	index@($__internal_0_$__cuda_sm20_rcp_rn_f32_slowpath)
        /*0044*/ 	.word	0x00000020


	//----- nvinfo : EIATTR_FRAME_SIZE
	.align		4
.L_21:
        /*0048*/ 	.byte	0x04, 0x11
        /*004a*/ 	.short	(.L_23 - .L_22)
	.align		4
.L_22:
        /*004c*/ 	.word	index@(_Z13render_kernelPhPK10CameraDataPK6SpherejP17curandStateXORWOW)
        /*0050*/ 	.word	0x00000020


	//----- nvinfo : EIATTR_MIN_STACK_SIZE
	.align		4
.L_23:
        /*0054*/ 	.byte	0x04, 0x12
        /*0056*/ 	.short	(.L_25 - .L_24)
	.align		4
.L_24:
        /*0058*/ 	.word	index@(_Z13render_kernelPhPK10CameraDataPK6SpherejP17curandStateXORWOW)
        /*005c*/ 	.word	0x00000020


	//----- nvinfo : EIATTR_MIN_STACK_SIZE
	.align		4
.L_25:
        /*0060*/ 	.byte	0x04, 0x12
        /*0062*/ 	.short	(.L_27 - .L_26)
	.align		4
.L_26:
        /*0064*/ 	.word	index@(_Z9setup_rngP17curandStateXORWOWii)
        /*0068*/ 	.word	0x00000000
.L_27:


//--------------------- .nv.compat                --------------------------
	.section	.nv.compat,"",@"SHT_CUDA_COMPAT_INFO"
	.align	4
        /*0000*/ 	.byte	0x02, 0x09, 0x00, 0x00, 0x02, 0x02, 0x01, 0x00, 0x02, 0x05, 0x05, 0x00, 0x03, 0x07, 0x01, 0x01
        /*0010*/ 	.byte	0x02, 0x03, 0x00, 0x00, 0x02, 0x06, 0x01, 0x00, 0x04, 0x0b, 0x08, 0x00, 0x01, 0x00, 0x00, 0x00
        /*0020*/ 	.byte	0x00, 0x00, 0x00, 0x00


//--------------------- .nv.info._Z13render_kernelPhPK10CameraDataPK6SpherejP17curandStateXORWOW --------------------------
	.section	.nv.info._Z13render_kernelPhPK10CameraDataPK6SpherejP17curandStateXORWOW,"",@"SHT_CUDA_INFO"
	.sectionflags	@""
	.align	4


	//----- nvinfo : EIATTR_CUDA_API_VERSION
	.align		4
        /*0000*/ 	.byte	0x04, 0x37
        /*0002*/ 	.short	(.L_29 - .L_28)
.L_28:
        /*0004*/ 	.word	0x00000082


	//----- nvinfo : EIATTR_KPARAM_INFO
	.align		4
.L_29:
        /*0008*/ 	.byte	0x04, 0x17
        /*000a*/ 	.short	(.L_31 - .L_30)
.L_30:
        /*000c*/ 	.word	0x00000000
        /*0010*/ 	.short	0x0004
        /*0012*/ 	.short	0x0020
        /*0014*/ 	.byte	0x00, 0xf5, 0x21, 0x00


	//----- nvinfo : EIATTR_KPARAM_INFO
	.align		4
.L_31:
        /*0018*/ 	.byte	0x04, 0x17
        /*001a*/ 	.short	(.L_33 - .L_32)
.L_32:
        /*001c*/ 	.word	0x00000000
        /*0020*/ 	.short	0x0003
        /*0022*/ 	.short	0x0018
        /*0024*/ 	.byte	0x00, 0xf0, 0x11, 0x00


	//----- nvinfo : EIATTR_KPARAM_INFO
	.align		4
.L_33:
        /*0028*/ 	.byte	0x04, 0x17
        /*002a*/ 	.short	(.L_35 - .L_34)
.L_34:
        /*002c*/ 	.word	0x00000000
        /*0030*/ 	.short	0x0002
        /*0032*/ 	.short	0x0010
        /*0034*/ 	.byte	0x00, 0xf5, 0x21, 0x00


	//----- nvinfo : EIATTR_KPARAM_INFO
	.align		4
.L_35:
        /*0038*/ 	.byte	0x04, 0x17
        /*003a*/ 	.short	(.L_37 - .L_36)
.L_36:
        /*003c*/ 	.word	0x00000000
        /*0040*/ 	.short	0x0001
        /*0042*/ 	.short	0x0008
        /*0044*/ 	.byte	0x00, 0xf5, 0x21, 0x00


	//----- nvinfo : EIATTR_KPARAM_INFO
	.align		4
.L_37:
        /*0048*/ 	.byte	0x04, 0x17
        /*004a*/ 	.short	(.L_39 - .L_38)
.L_38:
        /*004c*/ 	.word	0x00000000
        /*0050*/ 	.short	0x0000
        /*0052*/ 	.short	0x0000
        /*0054*/ 	.byte	0x00, 0xf5, 0x21, 0x00


	//----- nvinfo : EIATTR_SPARSE_MMA_MASK
	.align		4
.L_39:
        /*0058*/ 	.byte	0x03, 0x50
        /*005a*/ 	.short	0x0000


	//----- nvinfo : EIATTR_MAXREG_COUNT
	.align		4
        /*005c*/ 	.byte	0x03, 0x1b
        /*005e*/ 	.short	0x00ff


	//----- nvinfo : EIATTR_MERCURY_ISA_VERSION
	.align		4
        /*0060*/ 	.byte	0x03, 0x5f
        /*0062*/ 	.short	0x0101


	//----- nvinfo : EIATTR_VRC_CTA_INIT_COUNT
	.align		4
        /*0064*/ 	.byte	0x02, 0x4a
	.zero		1
	.zero		1


	//----- nvinfo : EIATTR_EXIT_INSTR_OFFSETS
	.align		4
        /*0068*/ 	.byte	0x04, 0x1c
        /*006a*/ 	.short	(.L_41 - .L_40)


	//   ....[0]....
.L_40:
        /*006c*/ 	.word	0x000000e0


	//   ....[1]....
        /*0070*/ 	.word	0x00000110


	//   ....[2]....
        /*0074*/ 	.word	0x00003640


	//----- nvinfo : EIATTR_CRS_STACK_SIZE
	.align		4
.L_41:
        /*0078*/ 	.byte	0x04, 0x1e
        /*007a*/ 	.short	(.L_43 - .L_42)
.L_42:
        /*007c*/ 	.word	0x00000000


	//----- nvinfo : EIATTR_CBANK_PARAM_SIZE
	.align		4
.L_43:
        /*0080*/ 	.byte	0x03, 0x19
        /*0082*/ 	.short	0x0028


	//----- nvinfo : EIATTR_PARAM_CBANK
	.align		4
        /*0084*/ 	.byte	0x04, 0x0a
        /*0086*/ 	.short	(.L_45 - .L_44)
	.align		4
.L_44:
        /*0088*/ 	.word	index@(.nv.constant0._Z13render_kernelPhPK10CameraDataPK6SpherejP17curandStateXORWOW)
        /*008c*/ 	.short	0x0380
        /*008e*/ 	.short	0x0028


	//----- nvinfo : EIATTR_SW_WAR
	.align		4
.L_45:
        /*0090*/ 	.byte	0x04, 0x36
        /*0092*/ 	.short	(.L_47 - .L_46)
.L_46:
        /*0094*/ 	.word	0x00000008
.L_47:


//--------------------- .nv.info._Z9setup_rngP17curandStateXORWOWii --------------------------
	.section	.nv.info._Z9setup_rngP17curandStateXORWOWii,"",@"SHT_CUDA_INFO"
	.sectionflags	@""
	.align	4


	//----- nvinfo : EIATTR_CUDA_API_VERSION
	.align		4
        /*0000*/ 	.byte	0x04, 0x37
        /*0002*/ 	.short	(.L_49 - .L_48)
.L_48:
        /*0004*/ 	.word	0x00000082


	//----- nvinfo : EIATTR_KPARAM_INFO
	.align		4
.L_49:
        /*0008*/ 	.byte	0x04, 0x17
        /*000a*/ 	.short	(.L_51 - .L_50)
.L_50:
        /*000c*/ 	.word	0x00000000
        /*0010*/ 	.short	0x0002
        /*0012*/ 	.short	0x000c
        /*0014*/ 	.byte	0x00, 0xf0, 0x11, 0x00


	//----- nvinfo : EIATTR_KPARAM_INFO
	.align		4
.L_51:
        /*0018*/ 	.byte	0x04, 0x17
        /*001a*/ 	.short	(.L_53 - .L_52)
.L_52:
        /*001c*/ 	.word	0x00000000
        /*0020*/ 	.short	0x0001
        /*0022*/ 	.short	0x0008
        /*0024*/ 	.byte	0x00, 0xf0, 0x11, 0x00


	//----- nvinfo : EIATTR_KPARAM_INFO
	.align		4
.L_53:
        /*0028*/ 	.byte	0x04, 0x17
        /*002a*/ 	.short	(.L_55 - .L_54)
.L_54:
        /*002c*/ 	.word	0x00000000
        /*0030*/ 	.short	0x0000
        /*0032*/ 	.short	0x0000
        /*0034*/ 	.byte	0x00, 0xf5, 0x21, 0x00


	//----- nvinfo : EIATTR_SPARSE_MMA_MASK
	.align		4
.L_55:
        /*0038*/ 	.byte	0x03, 0x50
        /*003a*/ 	.short	0x0000


	//----- nvinfo : EIATTR_MAXREG_COUNT
	.align		4
        /*003c*/ 	.byte	0x03, 0x1b
        /*003e*/ 	.short	0x00ff


	//----- nvinfo : EIATTR_MERCURY_ISA_VERSION
	.align		4
        /*0040*/ 	.byte	0x03, 0x5f
        /*0042*/ 	.short	0x0101


	//----- nvinfo : EIATTR_VRC_CTA_INIT_COUNT
	.align		4
        /*0044*/ 	.byte	0x02, 0x4a
	.zero		1
	.zero		1


	//----- nvinfo : EIATTR_EXIT_INSTR_OFFSETS
	.align		4
        /*0048*/ 	.byte	0x04, 0x1c
        /*004a*/ 	.short	(.L_57 - .L_56)


	//   ....[0]....
.L_56:
        /*004c*/ 	.word	0x000000c0


	//   ....[1]....
        /*0050*/ 	.word	0x00000f10


	//----- nvinfo : EIATTR_CRS_STACK_SIZE
	.align		4
.L_57:
        /*0054*/ 	.byte	0x04, 0x1e
        /*0056*/ 	.short	(.L_59 - .L_58)
.L_58:
        /*0058*/ 	.word	0x00000000


	//----- nvinfo : EIATTR_CBANK_PARAM_SIZE
	.align		4
.L_59:
        /*005c*/ 	.byte	0x03, 0x19
        /*005e*/ 	.short	0x0010


	//----- nvinfo : EIATTR_PARAM_CBANK
	.align		4
        /*0060*/ 	.byte	0x04, 0x0a
        /*0062*/ 	.short	(.L_61 - .L_60)
	.align		4
.L_60:
        /*0064*/ 	.word	index@(.nv.constant0._Z9setup_rngP17curandStateXORWOWii)
        /*0068*/ 	.short	0x0380
        /*006a*/ 	.short	0x0010


	//----- nvinfo : EIATTR_SW_WAR
	.align		4
.L_61:
        /*006c*/ 	.byte	0x04, 0x36
        /*006e*/ 	.short	(.L_63 - .L_62)
.L_62:
        /*0070*/ 	.word	0x00000008
.L_63:


//--------------------- .nv.callgraph             --------------------------
	.section	.nv.callgraph,"",@"SHT_CUDA_CALLGRAPH"
	.align	4
	.sectionentsize	8
	.align		4
        /*0000*/ 	.word	0x00000000
	.align		4
        /*0004*/ 	.word	0xffffffff
	.align		4
        /*0008*/ 	.word	0x00000000
	.align		4
        /*000c*/ 	.word	0xfffffffe
	.align		4
        /*0010*/ 	.word	0x00000000
	.align		4
        /*0014*/ 	.word	0xfffffffd
	.align		4
        /*0018*/ 	.word	0x00000000
	.align		4
        /*001c*/ 	.word	0xfffffffc


//--------------------- .nv.constant4             --------------------------
	.section	.nv.constant4,"a",@progbits
	.align	8
	.align		8
.nv.constant4:
        /*0000*/ 	.dword	precalc_xorwow_matrix
	.align		8
        /*0008*/ 	.dword	precalc_xorwow_offset_matrix
	.align		8
        /*0010*/ 	.dword	mrg32k3aM1
	.align		8
        /*0018*/ 	.dword	mrg32k3aM2
	.align		8
        /*0020*/ 	.dword	mrg32k3aM1SubSeq
	.align		8
        /*0028*/ 	.dword	mrg32k3aM2SubSeq
	.align		8
        /*0030*/ 	.dword	mrg32k3aM1Seq
	.align		8
        /*0038*/ 	.dword	mrg32k3aM2Seq
	.align		8
        /*0040*/ 	.dword	__cudart_i2opi_f


//--------------------- .nv.constant3             --------------------------
	.section	.nv.constant3,"a",@progbits
	.align	8
.nv.constant3:
	.type		__cr_lgamma_table,@object
	.size		__cr_lgamma_table,(.L_8 - __cr_lgamma_table)
__cr_lgamma_table:
        /*0000*/ 	.byte	0x00, 0x00, 0x00, 0x00, 0x00, 0x00, 0x00, 0x00, 0x00, 0x00, 0x00, 0x00, 0x00, 0x00, 0x00, 0x00
        /*0010*/ 	.byte	0xef, 0x39, 0xfa, 0xfe, 0x42, 0x2e, 0xe6, 0x3f, 0x02, 0x20, 0x2a, 0xfa, 0x0b, 0xab, 0xfc, 0x3f
        /*0020*/ 	.byte	0xf9, 0x2c, 0x92, 0x7c, 0xa7, 0x6c, 0x09, 0x40, 0xc9, 0x79, 0x44, 0x3c, 0x64, 0x26, 0x13, 0x40
        /*0030*/ 	.byte	0xca, 0x01, 0xcf, 0x3a, 0x27, 0x51, 0x1a, 0x40, 0x30, 0xcc, 0x2d, 0xf3, 0xe1, 0x0c, 0x21, 0x40
        /*0040*/ 	.byte	0x0d, 0xb7, 0xfc, 0x82, 0x8e, 0x35, 0x25, 0x40
.L_8:


//--------------------- .text._Z13render_kernelPhPK10CameraDataPK6SpherejP17curandStateXORWOW --------------------------
	.section	.text._Z13render_kernelPhPK10CameraDataPK6SpherejP17curandStateXORWOW,"ax",@progbits
	.align	128
        .global         _Z13render_kernelPhPK10CameraDataPK6SpherejP17curandStateXORWOW
        .type           _Z13render_kernelPhPK10CameraDataPK6SpherejP17curandStateXORWOW,@function
        .size           _Z13render_kernelPhPK10CameraDataPK6SpherejP17curandStateXORWOW,(.L_x_110 - _Z13render_kernelPhPK10CameraDataPK6SpherejP17curandStateXORWOW)
        .other          _Z13render_kernelPhPK10CameraDataPK6SpherejP17curandStateXORWOW,@"STO_CUDA_ENTRY STV_DEFAULT"
_Z13render_kernelPhPK10CameraDataPK6SpherejP17curandStateXORWOW:
.text._Z13render_kernelPhPK10CameraDataPK6SpherejP17curandStateXORWOW:
[----:B------:R-:W0:Y:S08]  /*0000*/  LDC R1, c[0x0][0x37c] ;  /* 0x0000df00ff017b82 */ /* 0x000e300000000800 */
[----:B------:R-:W1:Y:S01]  /*0010*/  LDC.64 R2, c[0x0][0x388] ;  /* 0x0000e200ff027b82 */ /* 0x000e620000000a00 */
[----:B------:R-:W1:Y:S01]  /*0020*/  LDCU.64 UR12, c[0x0][0x358] ;  /* 0x00006b00ff0c77ac */ /* 0x000e620008000a00 */
[----:B0-----:R-:W-:Y:S01]  /*0030*/  IADD3 R1, PT, PT, R1, -0x20, RZ ;  /* 0xffffffe001017810 */ /* 0x001fe20007ffe0ff */
[----:B-1----:R-:W2:Y:S05]  /*0040*/  LDG.E R5, desc[UR12][R2.64] ;  /* 0x0000000c02057981 */ /* 0x002eaa000c1e1900 */
[----:B------:R-:W0:Y:S01]  /*0050*/  S2UR UR4, SR_CTAID.X ;  /* 0x00000000000479c3 */ /* 0x000e220000002500 */
[----:B------:R-:W0:Y:S01]  /*0060*/  S2R R7, SR_TID.X ;  /* 0x0000000000077919 */ /* 0x000e220000002100 */
[----:B------:R-:W1:Y:S06]  /*0070*/  S2R R0, SR_TID.Y ;  /* 0x0000000000007919 */ /* 0x000e6c0000002200 */
[----:B------:R-:W0:Y:S08]  /*0080*/  LDC R18, c[0x0][0x360] ;  /* 0x0000d800ff127b82 */ /* 0x000e300000000800 */
[----:B------:R-:W1:Y:S08]  /*0090*/  S2UR UR5, SR_CTAID.Y ;  /* 0x00000000000579c3 */ /* 0x000e700000002600 */
[----:B------:R-:W1:Y:S01]  /*00a0*/  LDC R17, c[0x0][0x364] ;  /* 0x0000d900ff117b82 */ /* 0x000e620000000800 */
[----:B0-----:R-:W-:-:S02]  /*00b0*/  IMAD R18, R18, UR4, R7 ;  /* 0x0000000412127c24 */ /* 0x001fc4000f8e0207 */
[----:B-1----:R-:W-:-:S03]  /*00c0*/  IMAD R17, R17, UR5, R0 ;  /* 0x0000000511117c24 */ /* 0x002fc6000f8e0200 */
[----:B--2---:R-:W-:-:S13]  /*00d0*/  ISETP.GE.U32.AND P0, PT, R18, R5, PT ;  /* 0x000000051200720c */ /* 0x004fda0003f06070 */
[----:B------:R-:W-:Y:S05]  /*00e0*/  @P0 EXIT ;  /* 0x000000000000094d */ /* 0x000fea0003800000 */
[----:B------:R-:W2:Y:S02]  /*00f0*/  LDG.E R2, desc[UR12][R2.64+0x4] ;  /* 0x0000040c02027981 */ /* 0x000ea4000c1e1900 */
[----:B--2---:R-:W-:-:S13]  /*0100*/  ISETP.GE.U32.AND P0, PT, R17, R2, PT ;  /* 0x000000021100720c */ /* 0x004fda0003f06070 */
[----:B------:R-:W-:Y:S05]  /*0110*/  @P0 EXIT ;  /* 0x000000000000094d */ /* 0x000fea0003800000 */
[----:B------:R-:W-:Y:S02]  /*0120*/  I2FP.F32.U32 R3, R2 ;  /* 0x0000000200037245 */ /* 0x000fe40000201000 */
[----:B------:R-:W-:Y:S02]  /*0130*/  I2FP.F32.U32 R53, R5 ;  /* 0x0000000500357245 */ /* 0x000fe40000201000 */
[----:B------:R-:W0:Y:S03]  /*0140*/  MUFU.RCP R0, R3 ;  /* 0x0000000300007308 */ /* 0x000e260000001000 */
[----:B------:R-:W-:-:S05]  /*0150*/  FADD R2, R53, R53 ;  /* 0x0000003535027221 */ /* 0x000fca0000000000 */
[----:B------:R-:W1:Y:S01]  /*0160*/  FCHK P0, R2, R3 ;  /* 0x0000000302007302 */ /* 0x000e620000000000 */
[----:B0-----:R-:W-:-:S04]  /*0170*/  FFMA R7, -R3, R0, 1 ;  /* 0x3f80000003077423 */ /* 0x001fc80000000100 */
[----:B------:R-:W-:-:S04]  /*0180*/  FFMA R7, R0, R7, R0 ;  /* 0x0000000700077223 */ /* 0x000fc80000000000 */
[----:B------:R-:W-:-:S04]  /*0190*/  FFMA R0, R2, R7, RZ ;  /* 0x0000000702007223 */ /* 0x000fc800000000ff */
[----:B------:R-:W-:-:S04]  /*01a0*/  FFMA R4, -R3, R0, R2 ;  /* 0x0000000003047223 */ /* 0x000fc80000000102 */
[----:B------:R-:W-:Y:S01]  /*01b0*/  FFMA R0, R7, R4, R0 ;  /* 0x0000000407007223 */ /* 0x000fe20000000000 */
[----:B-1----:R-:W-:Y:S06]  /*01c0*/  @!P0 BRA `(.L_x_0) ;  /* 0x00000000000c8947 */ /* 0x002fec0003800000 */
[----:B------:R-:W-:Y:S01]  /*01d0*/  IMAD.MOV.U32 R0, RZ, RZ, R2 ;  /* 0x000000ffff007224 */ /* 0x000fe200078e0002 */
[----:B------:R-:W-:-:S07]  /*01e0*/  MOV R46, 0x200 ;  /* 0x00000200002e7802 */ /* 0x000fce0000000f00 */
[----:B------:R-:W-:Y:S05]  /*01f0*/  CALL.REL.NOINC `($__internal_2_$__cuda_sm3x_div_rn_noftz_f32_slowpath) ;  /* 0x0000003800407944 */ /* 0x000fea0003c00000 */
.L_x_0:
[----:B------:R-:W-:-:S04]  /*0200*/  IADD3 R2, PT, PT, R53, 0x1800000, RZ ;  /* 0x0180000035027810 */ /* 0x000fc80007ffe0ff */
[----:B------:R-:W-:-:S04]  /*0210*/  LOP3.LUT R2, R2, 0x7f800000, RZ, 0xc0, !PT ;  /* 0x7f80000002027812 */ /* 0x000fc800078ec0ff */
[----:B------:R-:W-:-:S13]  /*0220*/  ISETP.GT.U32.AND P0, PT, R2, 0x1ffffff, PT ;  /* 0x01ffffff0200780c */ /* 0x000fda0003f04070 */
[----:B------:R-:W-:Y:S05]  /*0230*/  @P0 BRA `(.L_x_1) ;  /* 0x0000000000100947 */ /* 0x000fea0003800000 */
[----:B------:R-:W-:-:S07]  /*0240*/  MOV R44, 0x260 ;  /* 0x00000260002c7802 */ /* 0x000fce0000000f00 */
[----:B------:R-:W-:Y:S05]  /*0250*/  CALL.REL.NOINC `($__internal_0_$__cuda_sm20_rcp_rn_f32_slowpath) ;  /* 0x0000003000fc7944 */ /* 0x000fea0003c00000 */
[----:B------:R-:W-:Y:S01]  /*0260*/  IMAD.MOV.U32 R15, RZ, RZ, R47 ;  /* 0x000000ffff0f7224 */ /* 0x000fe200078e002f */
[----:B------:R-:W-:Y:S06]  /*0270*/  BRA `(.L_x_2) ;  /* 0x0000000000107947 */ /* 0x000fec0003800000 */
.L_x_1:
[----:B------:R-:W0:Y:S02]  /*0280*/  MUFU.RCP R2, R53 ;  /* 0x0000003500027308 */ /* 0x000e240000001000 */
[----:B0-----:R-:W-:-:S04]  /*0290*/  FFMA R4, R53, R2, -1 ;  /* 0xbf80000035047423 */ /* 0x001fc80000000002 */
[----:B------:R-:W-:-:S04]  /*02a0*/  FADD.FTZ R15, -R4, -RZ ;  /* 0x800000ff040f7221 */ /* 0x000fc80000010100 */
[----:B------:R-:W-:-:S07]  /*02b0*/  FFMA R15, R2, R15, R2 ;  /* 0x0000000f020f7223 */ /* 0x000fce0000000002 */
.L_x_2:
[----:B------:R-:W-:Y:S01]  /*02c0*/  IADD3 R2, PT, PT, R3, 0x1800000, RZ ;  /* 0x0180000003027810 */ /* 0x000fe20007ffe0ff */
[----:B------:R-:W-:Y:S01]  /*02d0*/  FMUL R16, R15, R0 ;  /* 0x000000000f107220 */ /* 0x000fe20000400000 */
[----:B------:R-:W-:Y:S02]  /*02e0*/  FMUL R15, RZ, R15 ;  /* 0x0000000fff0f7220 */ /* 0x000fe40000400000 */
[----:B------:R-:W-:-:S04]  /*02f0*/  LOP3.LUT R2, R2, 0x7f800000, RZ, 0xc0, !PT ;  /* 0x7f80000002027812 */ /* 0x000fc800078ec0ff */
[----:B------:R-:W-:-:S13]  /*0300*/  ISETP.GT.U32.AND P0, PT, R2, 0x1ffffff, PT ;  /* 0x01ffffff0200780c */ /* 0x000fda0003f04070 */
[----:B------:R-:W-:Y:S05]  /*0310*/  @P0 BRA `(.L_x_3) ;  /* 0x0000000000140947 */ /* 0x000fea0003800000 */
[----:B------:R-:W-:Y:S01]  /*0320*/  IMAD.MOV.U32 R53, RZ, RZ, R3 ;  /* 0x000000ffff357224 */ /* 0x000fe200078e0003 */
[----:B------:R-:W-:-:S07]  /*0330*/  MOV R44, 0x350 ;  /* 0x00000350002c7802 */ /* 0x000fce0000000f00 */
[----:B------:R-:W-:Y:S05]  /*0340*/  CALL.REL.NOINC `($__internal_0_$__cuda_sm20_rcp_rn_f32_slowpath) ;  /* 0x0000003000c07944 */ /* 0x000fea0003c00000 */
[----:B------:R-:W-:Y:S01]  /*0350*/  MOV R8, R47 ;  /* 0x0000002f00087202 */ /* 0x000fe20000000f00 */
[----:B------:R-:W-:Y:S06]  /*0360*/  BRA `(.L_x_4) ;  /* 0x0000000000107947 */ /* 0x000fec0003800000 */
.L_x_3:
[----:B------:R-:W0:Y:S02]  /*0370*/  MUFU.RCP R8, R3 ;  /* 0x0000000300087308 */ /* 0x000e240000001000 */
[----:B0-----:R-:W-:-:S04]  /*0380*/  FFMA R2, R3, R8, -1 ;  /* 0xbf80000003027423 */ /* 0x001fc80000000008 */
[----:B------:R-:W-:-:S04]  /*0390*/  FADD.FTZ R2, -R2, -RZ ;  /* 0x800000ff02027221 */ /* 0x000fc80000010100 */
[----:B------:R-:W-:-:S07]  /*03a0*/  FFMA R8, R8, R2, R8 ;  /* 0x0000000208087223 */ /* 0x000fce0000000008 */
.L_x_4:
[----:B------:R-:W0:Y:S08]  /*03b0*/  LDC.64 R2, c[0x0][0x388] ;  /* 0x0000e200ff027b82 */ /* 0x000e300000000a00 */
[----:B------:R-:W1:Y:S01]  /*03c0*/  LDC.64 R32, c[0x0][0x3a0] ;  /* 0x0000e800ff207b82 */ /* 0x000e620000000a00 */
[----:B0-----:R-:W2:Y:S04]  /*03d0*/  LDG.E R6, desc[UR12][R2.64+0xc] ;  /* 0x00000c0c02067981 */ /* 0x001ea8000c1e1900 */
[----:B------:R-:W3:Y:S01]  /*03e0*/  LDG.E R4, desc[UR12][R2.64+0x8] ;  /* 0x0000080c02047981 */ /* 0x000ee2000c1e1900 */
[----:B------:R-:W-:Y:S01]  /*03f0*/  FMUL R14, RZ, R8 ;  /* 0x00000008ff0e7220 */ /* 0x000fe20000400000 */
[----:B------:R-:W-:Y:S01]  /*0400*/  FFMA R13, R0, -0.5, RZ ;  /* 0xbf000000000d7823 */ /* 0x000fe200000000ff */
[----:B------:R-:W-:-:S02]  /*0410*/  IMAD R5, R17, R5, R18 ;  /* 0x0000000511057224 */ /* 0x000fc400078e0212 */
[--C-:B------:R-:W-:Y:S01]  /*0420*/  FADD R0, R16, R14.reuse ;  /* 0x0000000e10007221 */ /* 0x100fe20000000000 */
[----:B------:R-:W-:Y:S01]  /*0430*/  FADD R7, R15, R14 ;  /* 0x0000000e0f077221 */ /* 0x000fe20000000000 */
[----:B------:R-:W-:Y:S02]  /*0440*/  HFMA2 R9, -RZ, RZ, 0, 0 ;  /* 0x00000000ff097431 */ /* 0x000fe400000001ff */
[----:B-1----:R-:W-:-:S04]  /*0450*/  IMAD.WIDE.U32 R32, R5, 0x30, R32 ;  /* 0x0000003005207825 */ /* 0x002fc800078e0020 */
[----:B------:R-:W-:Y:S01]  /*0460*/  FFMA R13, R0, 0.5, R13 ;  /* 0x3f000000000d7823 */ /* 0x000fe2000000000d */
[----:B------:R-:W-:Y:S01]  /*0470*/  CS2R R10, SRZ ;  /* 0x00000000000a7805 */ /* 0x000fe2000001ff00 */
[----:B------:R-:W-:Y:S01]  /*0480*/  IMAD.MOV.U32 R53, RZ, RZ, RZ ;  /* 0x000000ffff357224 */ /* 0x000fe200078e00ff */
[----:B--2---:R-:W-:Y:S01]  /*0490*/  ISETP.NE.AND P0, PT, R6, RZ, PT ;  /* 0x000000ff0600720c */ /* 0x004fe20003f05270 */
[----:B---3--:R-:W-:-:S04]  /*04a0*/  FADD R4, RZ, -R4 ;  /* 0x80000004ff047221 */ /* 0x008fc80000000000 */
[----:B------:R-:W-:-:S08]  /*04b0*/  FFMA R12, R7, 0.5, R4 ;  /* 0x3f000000070c7823 */ /* 0x000fd00000000004 */
[----:B------:R-:W-:Y:S05]  /*04c0*/  @!P0 BRA `(.L_x_5) ;  /* 0x0000002800dc8947 */ /* 0x000fea0003800000 */
[----:B------:R-:W2:Y:S01]  /*04d0*/  LDG.E.64 R28, desc[UR12][R32.64+0x8] ;  /* 0x0000080c201c7981 */ /* 0x000ea2000c1e1b00 */
[----:B------:R-:W0:Y:S03]  /*04e0*/  LDCU UR8, c[0x0][0x398] ;  /* 0x00007300ff0877ac */ /* 0x000e260008000800 */
[----:B------:R1:W5:Y:S04]  /*04f0*/  LDG.E.64 R26, desc[UR12][R32.64] ;  /* 0x0000000c201a7981 */ /* 0x000368000c1e1b00 */
[----:B------:R1:W5:Y:S01]  /*0500*/  LDG.E.64 R34, desc[UR12][R32.64+0x10] ;  /* 0x0000100c20227981 */ /* 0x000362000c1e1b00 */
[----:B------:R-:W-:Y:S01]  /*0510*/  FMUL R8, R8, -2 ;  /* 0xc000000008087820 */ /* 0x000fe20000400000 */
[----:B------:R-:W-:Y:S01]  /*0520*/  IMAD.MOV.U32 R9, RZ, RZ, RZ ;  /* 0x000000ffff097224 */ /* 0x000fe200078e00ff */
[----:B------:R-:W-:Y:S01]  /*0530*/  CS2R R10, SRZ ;  /* 0x00000000000a7805 */ /* 0x000fe2000001ff00 */
[----:B------:R-:W-:Y:S01]  /*0540*/  UMOV UR5, URZ ;  /* 0x000000ff00057c82 */ /* 0x000fe20008000000 */
[----:B------:R-:W-:Y:S01]  /*0550*/  UMOV UR6, URZ ;  /* 0x000000ff00067c82 */ /* 0x000fe20008000000 */
[----:B0-----:R-:W-:Y:S01]  /*0560*/  ULOP3.LUT UR8, UR8, 0xfffffffe, URZ, 0xc0, !UPT ;  /* 0xfffffffe08087892 */ /* 0x001fe2000f8ec0ff */
[----:B-12---:R-:W-:-:S11]  /*0570*/  MOV R31, R29 ;  /* 0x0000001d001f7202 */ /* 0x006fd60000000f00 */
.L_x_67:
[----:B-----5:R-:W-:Y:S01]  /*0580*/  SHF.R.U32.HI R0, RZ, 0x2, R27 ;  /* 0x00000002ff007819 */ /* 0x020fe2000001161b */
[----:B------:R-:W-:Y:S01]  /*0590*/  IMAD.SHL.U32 R3, R35, 0x10, RZ ;  /* 0x0000001023037824 */ /* 0x000fe200078e00ff */
[----:B------:R-:W0:Y:S01]  /*05a0*/  LDC.64 R4, c[0x0][0x388] ;  /* 0x0000e200ff047b82 */ /* 0x000e220000000a00 */
[----:B------:R-:W-:Y:S01]  /*05b0*/  SHF.R.U32.HI R7, RZ, 0x2, R28 ;  /* 0x00000002ff077819 */ /* 0x000fe2000001161c */
[----:B------:R-:W-:Y:S01]  /*05c0*/  VIADD R30, R26, 0xb0f8a ;  /* 0x000b0f8a1a1e7836 */ /* 0x000fe20000000000 */
[----:B------:R-:W-:Y:S01]  /*05d0*/  LOP3.LUT R0, R0, R27, RZ, 0x3c, !PT ;  /* 0x0000001b00007212 */ /* 0x000fe200078e3cff */
[----:B------:R1:W-:Y:S01]  /*05e0*/  STG.E.64 desc[UR12][R32.64+0x8], R34 ;  /* 0x0000082220007986 */ /* 0x0003e2000c101b0c */
[----:B------:R-:W-:Y:S02]  /*05f0*/  LOP3.LUT R7, R7, R28, RZ, 0x3c, !PT ;  /* 0x0000001c07077212 */ /* 0x000fe400078e3cff */
[C---:B------:R-:W-:Y:S01]  /*0600*/  SHF.L.U32 R2, R0.reuse, 0x1, RZ ;  /* 0x0000000100027819 */ /* 0x040fe200000006ff */
[----:B------:R2:W-:Y:S03]  /*0610*/  STG.E.64 desc[UR12][R32.64], R30 ;  /* 0x0000001e20007986 */ /* 0x0005e6000c101b0c */
[----:B------:R-:W-:Y:S01]  /*0620*/  LOP3.LUT R2, R0, R2, R3, 0x96, !PT ;  /* 0x0000000200027212 */ /* 0x000fe200078e9603 */
[----:B------:R-:W-:-:S03]  /*0630*/  IMAD.SHL.U32 R3, R7, 0x2, RZ ;  /* 0x0000000207037824 */ /* 0x000fc600078e00ff */
[----:B------:R-:W-:-:S04]  /*0640*/  LOP3.LUT R2, R2, R35, RZ, 0x3c, !PT ;  /* 0x0000002302027212 */ /* 0x000fc800078e3cff */
[----:B------:R-:W-:-:S04]  /*0650*/  SHF.L.U32 R0, R2, 0x4, RZ ;  /* 0x0000000402007819 */ /* 0x000fc800000006ff */
[----:B------:R-:W-:-:S04]  /*0660*/  LOP3.LUT R3, R7, R3, R0, 0x96, !PT ;  /* 0x0000000307037212 */ /* 0x000fc800078e9600 */
[----:B------:R-:W-:-:S05]  /*0670*/  LOP3.LUT R3, R3, R2, RZ, 0x3c, !PT ;  /* 0x0000000203037212 */ /* 0x000fca00078e3cff */
[----:B------:R3:W-:Y:S04]  /*0680*/  STG.E.64 desc[UR12][R32.64+0x10], R2 ;  /* 0x0000100220007986 */ /* 0x0007e8000c101b0c */
[----:B0-----:R0:W4:Y:S01]  /*0690*/  LDG.E R7, desc[UR12][R4.64+0x10] ;  /* 0x0000100c04077981 */ /* 0x001122000c1e1900 */
[----:B------:R-:W-:Y:S01]  /*06a0*/  IADD3 R0, PT, PT, R26, 0x587c5, R2 ;  /* 0x000587c51a007810 */ /* 0x000fe20007ffe002 */
[----:B------:R-:W-:Y:S01]  /*06b0*/  IMAD.MOV.U32 R25, RZ, RZ, 0x2f800000 ;  /* 0x2f800000ff197424 */ /* 0x000fe200078e00ff */
[----:B------:R-:W-:Y:S01]  /*06c0*/  IADD3 R6, PT, PT, R3, R30, RZ ;  /* 0x0000001e03067210 */ /* 0x000fe20007ffe0ff */
[----:B------:R-:W-:Y:S01]  /*06d0*/  HFMA2 R27, -RZ, RZ, 1.75, 0 ;  /* 0x3f000000ff1b7431 */ /* 0x000fe200000001ff */
[----:B------:R-:W-:Y:S01]  /*06e0*/  I2FP.F32.U32 R0, R0 ;  /* 0x0000000000007245 */ /* 0x000fe20000201000 */
[----:B------:R-:W-:Y:S01]  /*06f0*/  HFMA2 R29, -RZ, RZ, 0, 0 ;  /* 0x00000000ff1d7431 */ /* 0x000fe200000001ff */
[----:B------:R-:W-:-:S02]  /*0700*/  I2FP.F32.U32 R6, R6 ;  /* 0x0000000600067245 */ /* 0x000fc40000201000 */
[----:B------:R-:W-:Y:S01]  /*0710*/  MOV R28, R34 ;  /* 0x00000022001c7202 */ /* 0x000fe20000000f00 */
[-C--:B------:R-:W-:Y:S01]  /*0720*/  FFMA R0, R0, R25.reuse, 1.1641532182693481445e-10 ;  /* 0x2f00000000007423 */ /* 0x080fe20000000019 */
[----:B0-----:R-:W-:Y:S01]  /*0730*/  FADD R4, R15, R8 ;  /* 0x000000080f047221 */ /* 0x001fe20000000000 */
[----:B------:R-:W-:Y:S01]  /*0740*/  FFMA R6, R6, R25, 1.1641532182693481445e-10 ;  /* 0x2f00000006067423 */ /* 0x000fe20000000019 */
[----:B------:R-:W-:Y:S01]  /*0750*/  I2FP.F32.U32 R25, R18 ;  /* 0x0000001200197245 */ /* 0x000fe20000201000 */
[----:B------:R-:W-:Y:S01]  /*0760*/  FADD R0, R0, -0.5 ;  /* 0xbf00000000007421 */ /* 0x000fe20000000000 */
[----:B------:R-:W-:Y:S01]  /*0770*/  I2FP.F32.U32 R5, R17 ;  /* 0x0000001100057245 */ /* 0x000fe20000201000 */
[----:B------:R-:W-:Y:S01]  /*0780*/  FADD R6, R6, -0.5 ;  /* 0xbf00000006067421 */ /* 0x000fe20000000000 */
[----:B------:R-:W-:Y:S01]  /*0790*/  FFMA R4, R4, R27, 1 ;  /* 0x3f80000004047423 */ /* 0x000fe2000000001b */
[----:B------:R-:W-:Y:S01]  /*07a0*/  FADD R0, R0, R25 ;  /* 0x0000001900007221 */ /* 0x000fe20000000000 */
[----:B-1----:R-:W-:-:S02]  /*07b0*/  IMAD.MOV.U32 R34, RZ, RZ, R2 ;  /* 0x000000ffff227224 */ /* 0x002fc400078e0002 */
[----:B------:R-:W-:Y:S01]  /*07c0*/  FADD R6, R6, R5 ;  /* 0x0000000506067221 */ /* 0x000fe20000000000 */
[CC--:B------:R-:W-:Y:S01]  /*07d0*/  FFMA R27, R15.reuse, R0.reuse, R12 ;  /* 0x000000000f1b7223 */ /* 0x0c0fe2000000000c */
[-C--:B------:R-:W-:Y:S01]  /*07e0*/  FFMA R5, R16, R0.reuse, R13 ;  /* 0x0000000010057223 */ /* 0x080fe2000000000d */
[----:B------:R-:W-:Y:S01]  /*07f0*/  FFMA R25, R15, R0, R4 ;  /* 0x000000000f197223 */ /* 0x000fe20000000004 */
[----:B------:R-:W-:Y:S02]  /*0800*/  IMAD.MOV.U32 R0, RZ, RZ, RZ ;  /* 0x000000ffff007224 */ /* 0x000fe400078e00ff */
[CC--:B------:R-:W-:Y:S01]  /*0810*/  FFMA R38, R14.reuse, R6.reuse, R27 ;  /* 0x000000060e267223 */ /* 0x0c0fe2000000001b */
[----:B------:R-:W-:Y:S02]  /*0820*/  IMAD.MOV.U32 R27, RZ, RZ, R31 ;  /* 0x000000ffff1b7224 */ /* 0x000fe400078e001f */
[-C--:B------:R-:W-:Y:S01]  /*0830*/  FFMA R40, R14, R6.reuse, R5 ;  /* 0x000000060e287223 */ /* 0x080fe20000000005 */
[----:B------:R-:W-:Y:S01]  /*0840*/  FFMA R39, R8, R6, R25 ;  /* 0x0000000608277223 */ /* 0x000fe20000000019 */
[----:B--2---:R-:W-:Y:S01]  /*0850*/  MOV R31, R35 ;  /* 0x00000023001f7202 */ /* 0x004fe20000000f00 */
[----:B------:R-:W-:Y:S01]  /*0860*/  IMAD.MOV.U32 R6, RZ, RZ, RZ ;  /* 0x000000ffff067224 */ /* 0x000fe200078e00ff */
[----:B------:R-:W-:-:S02]  /*0870*/  MOV R35, R3 ;  /* 0x0000000300237202 */ /* 0x000fc40000000f00 */
[----:B----4-:R-:W-:-:S13]  /*0880*/  ISETP.GE.AND P0, PT, R7, 0x1, PT ;  /* 0x000000010700780c */ /* 0x010fda0003f06270 */
[----:B---3--:R-:W-:Y:S05]  /*0890*/  @!P0 BRA `(.L_x_6) ;  /* 0x0000002400b48947 */ /* 0x008fea0003800000 */
[----:B------:R-:W-:Y:S01]  /*08a0*/  BSSY.RECONVERGENT B0, `(.L_x_6) ;  /* 0x000026c000007945 */ /* 0x000fe20003800200 */
[----:B------:R-:W-:Y:S01]  /*08b0*/  CS2R R36, SRZ ;  /* 0x0000000000247805 */ /* 0x000fe2000001ff00 */
[----:B------:R-:W-:Y:S01]  /*08c0*/  IMAD.MOV.U32 R6, RZ, RZ, RZ ;  /* 0x000000ffff067224 */ /* 0x000fe200078e00ff */
[----:B------:R-:W-:Y:S01]  /*08d0*/  MOV R5, 0x3f800000 ;  /* 0x3f80000000057802 */ /* 0x000fe20000000f00 */
[----:B------:R-:W-:Y:S01]  /*08e0*/  IMAD.MOV.U32 R4, RZ, RZ, 0x3f800000 ;  /* 0x3f800000ff047424 */ /* 0x000fe200078e00ff */
[----:B------:R-:W-:Y:S01]  /*08f0*/  MOV R2, 0x3f800000 ;  /* 0x3f80000000027802 */ /* 0x000fe20000000f00 */
[----:B------:R-:W-:-:S07]  /*0900*/  IMAD.MOV.U32 R29, RZ, RZ, RZ ;  /* 0x000000ffff1d7224 */ /* 0x000fce00078e00ff */
.L_x_60:
[----:B------:R-:W0:Y:S01]  /*0910*/  LDCU UR4, c[0x0][0x398] ;  /* 0x00007300ff0477ac */ /* 0x000e220008000800 */
[----:B------:R-:W-:Y:S01]  /*0920*/  MOV R26, R27 ;  /* 0x0000001b001a7202 */ /* 0x000fe20000000f00 */
[----:B------:R-:W-:Y:S01]  /*0930*/  IMAD.MOV.U32 R25, RZ, RZ, R28 ;  /* 0x000000ffff197224 */ /* 0x000fe200078e001c */
[----:B------:R-:W-:Y:S01]  /*0940*/  MOV R27, R31 ;  /* 0x0000001f001b7202 */ /* 0x000fe20000000f00 */
[----:B------:R-:W-:Y:S01]  /*0950*/  IMAD.MOV.U32 R28, RZ, RZ, R34 ;  /* 0x000000ffff1c7224 */ /* 0x000fe200078e0022 */
[----:B------:R-:W-:Y:S02]  /*0960*/  PLOP3.LUT P0, PT, PT, PT, PT, 0x80, 0x8 ;  /* 0x000000000008781c */ /* 0x000fe40003f0f070 */
[----:B------:R-:W-:Y:S01]  /*0970*/  MOV R31, R35 ;  /* 0x00000023001f7202 */ /* 0x000fe20000000f00 */
[----:B0-----:R-:W-:-:S09]  /*0980*/  UISETP.NE.AND UP0, UPT, UR4, URZ, UPT ;  /* 0x000000ff0400728c */ /* 0x001fd2000bf05270 */
[----:B------:R-:W-:Y:S05]  /*0990*/  BRA.U !UP0, `(.L_x_7) ;  /* 0x0000001508507547 */ /* 0x000fea000b800000 */
[----:B------:R-:W-:Y:S01]  /*09a0*/  UISETP.NE.AND UP0, UPT, UR4, 0x1, UPT ;  /* 0x000000010400788c */ /* 0x000fe2000bf05270 */
[----:B------:R-:W-:Y:S01]  /*09b0*/  FMUL R3, R39, R39 ;  /* 0x0000002727037220 */ /* 0x000fe20000400000 */
[----:B------:R-:W-:Y:S01]  /*09c0*/  HFMA2 R0, -RZ, RZ, 0, 0 ;  /* 0x00000000ff007431 */ /* 0x000fe200000001ff */
[----:B------:R-:W-:Y:S01]  /*09d0*/  PRMT R60, RZ, 0x7610, R60 ;  /* 0x00007610ff3c7816 */ /* 0x000fe2000000003c */
[----:B------:R-:W-:Y:S02]  /*09e0*/  IMAD.MOV.U32 R44, RZ, RZ, 0x7f800000 ;  /* 0x7f800000ff2c7424 */ /* 0x000fe400078e00ff */
[----:B------:R-:W-:Y:S01]  /*09f0*/  FFMA R3, R40, R40, R3 ;  /* 0x0000002828037223 */ /* 0x000fe20000000003 */
[----:B------:R-:W-:-:S03]  /*0a00*/  IMAD.MOV.U32 R43, RZ, RZ, RZ ;  /* 0x000000ffff2b7224 */ /* 0x000fc600078e00ff */
[----:B------:R-:W-:Y:S01]  /*0a10*/  FFMA R3, R38, R38, R3 ;  /* 0x0000002626037223 */ /* 0x000fe20000000003 */
[----:B------:R-:W-:Y:S06]  /*0a20*/  BRA.U !UP0, `(.L_x_8) ;  /* 0x0000000d08707547 */ /* 0x000fec000b800000 */
[----:B------:R-:W0:Y:S01]  /*0a30*/  LDCU.64 UR10, c[0x0][0x390] ;  /* 0x00007200ff0a77ac */ /* 0x000e220008000a00 */
[----:B------:R-:W-:Y:S01]  /*0a40*/  PRMT R60, RZ, 0x7610, R60 ;  /* 0x00007610ff3c7816 */ /* 0x000fe2000000003c */
[----:B------:R-:W-:Y:S01]  /*0a50*/  IMAD.U32 R42, RZ, RZ, UR8 ;  /* 0x00000008ff2a7e24 */ /* 0x000fe2000f8e00ff */
[----:B------:R-:W-:Y:S02]  /*0a60*/  MOV R44, 0x7f800000 ;  /* 0x7f800000002c7802 */ /* 0x000fe40000000f00 */
[----:B------:R-:W-:Y:S01]  /*0a70*/  MOV R41, RZ ;  /* 0x000000ff00297202 */ /* 0x000fe20000000f00 */
[----:B0-----:R-:W-:-:S04]  /*0a80*/  UIADD3 UR4, UP0, UPT, UR10, 0x10, URZ ;  /* 0x000000100a047890 */ /* 0x001fc8000ff1e0ff */
[----:B------:R-:W-:Y:S02]  /*0a90*/  UIADD3.X UR7, UPT, UPT, URZ, UR11, URZ, UP0, !UPT ;  /* 0x0000000bff077290 */ /* 0x000fe400087fe4ff */
[----:B------:R-:W-:-:S04]  /*0aa0*/  IMAD.U32 R34, RZ, RZ, UR4 ;  /* 0x00000004ff227e24 */ /* 0x000fc8000f8e00ff */
[----:B------:R-:W-:-:S07]  /*0ab0*/  MOV R35, UR7 ;  /* 0x0000000700237c02 */ /* 0x000fce0008000f00 */
.L_x_35:
[----:B------:R-:W2:Y:S04]  /*0ac0*/  LDG.E R55, desc[UR12][R34.64+-0xc] ;  /* 0xfffff40c22377981 */ /* 0x000ea8000c1e1900 */
[----:B------:R-:W3:Y:S04]  /*0ad0*/  LDG.E R56, desc[UR12][R34.64+-0x10] ;  /* 0xfffff00c22387981 */ /* 0x000ee8000c1e1900 */
[----:B------:R-:W4:Y:S04]  /*0ae0*/  LDG.E R54, desc[UR12][R34.64+-0x8] ;  /* 0xfffff80c22367981 */ /* 0x000f28000c1e1900 */
[----:B------:R-:W5:Y:S01]  /*0af0*/  LDG.E R53, desc[UR12][R34.64+-0x4] ;  /* 0xfffffc0c22357981 */ /* 0x000f62000c1e1900 */
[----:B------:R-:W-:Y:S01]  /*0b00*/  IADD3 R42, P0, PT, R42, -0x2, RZ ;  /* 0xfffffffe2a2a7810 */ /* 0x000fe20007f1e0ff */
[----:B------:R-:W-:Y:S03]  /*0b10*/  BSSY.RECONVERGENT B3, `(.L_x_9) ;  /* 0x0000064000037945 */ /* 0x000fe60003800200 */
[----:B------:R-:W-:-:S02]  /*0b20*/  IADD3.X R41, PT, PT, R41, -0x1, RZ, P0, !PT ;  /* 0xffffffff29297810 */ /* 0x000fc400007fe4ff */
[----:B------:R-:W-:-:S04]  /*0b30*/  ISETP.NE.U32.AND P0, PT, R42, RZ, PT ;  /* 0x000000ff2a00720c */ /* 0x000fc80003f05070 */
[----:B------:R-:W-:Y:S01]  /*0b40*/  ISETP.NE.AND.EX P0, PT, R41, RZ, PT, P0 ;  /* 0x000000ff2900720c */ /* 0x000fe20003f05300 */
[----:B--2---:R-:W-:Y:S01]  /*0b50*/  FADD R0, R55, -R36 ;  /* 0x8000002437007221 */ /* 0x004fe20000000000 */
[----:B---3--:R-:W-:-:S03]  /*0b60*/  FADD R45, R56, -R37 ;  /* 0x80000025382d7221 */ /* 0x008fc60000000000 */
[C---:B------:R-:W-:Y:S01]  /*0b70*/  FMUL R46, R0.reuse, R0 ;  /* 0x00000000002e7220 */ /* 0x040fe20000400000 */
[----:B------:R-:W-:Y:S01]  /*0b80*/  FMUL R49, R0, R39 ;  /* 0x0000002700317220 */ /* 0x000fe20000400000 */
[----:B----4-:R-:W-:Y:S02]  /*0b90*/  FADD R47, R54, -R29 ;  /* 0x8000001d362f7221 */ /* 0x010fe40000000000 */
[C---:B------:R-:W-:Y:S01]  /*0ba0*/  FFMA R46, R45.reuse, R45, R46 ;  /* 0x0000002d2d2e7223 */ /* 0x040fe2000000002e */
[----:B------:R-:W-:-:S03]  /*0bb0*/  FFMA R52, R45, R40, R49 ;  /* 0x000000282d347223 */ /* 0x000fc60000000031 */
[C---:B------:R-:W-:Y:S01]  /*0bc0*/  FFMA R46, R47.reuse, R47, R46 ;  /* 0x0000002f2f2e7223 */ /* 0x040fe2000000002e */
[----:B------:R-:W-:-:S03]  /*0bd0*/  FFMA R52, R47, R38, R52 ;  /* 0x000000262f347223 */ /* 0x000fc60000000034 */
[----:B-----5:R-:W-:-:S04]  /*0be0*/  FFMA R46, -R53, R53, R46 ;  /* 0x00000035352e7223 */ /* 0x020fc8000000012e */
[----:B------:R-:W-:-:S04]  /*0bf0*/  FMUL R45, R3, R46 ;  /* 0x0000002e032d7220 */ /* 0x000fc80000400000 */
[----:B------:R-:W-:-:S05]  /*0c00*/  FFMA R0, R52, R52, -R45 ;  /* 0x0000003434007223 */ /* 0x000fca000000082d */
[----:B------:R-:W-:-:S13]  /*0c10*/  FSETP.GEU.AND P1, PT, R0, RZ, PT ;  /* 0x000000ff0000720b */ /* 0x000fda0003f2e000 */
[----:B------:R-:W-:Y:S05]  /*0c20*/  @!P1 BRA `(.L_x_10) ;  /* 0x0000000400489947 */ /* 0x000fea0003800000 */
[----:B------:R-:W-:Y:S01]  /*0c30*/  VIADD R46, R0, 0xf3000000 ;  /* 0xf3000000002e7836 */ /* 0x000fe20000000000 */
[----:B------:R0:W1:Y:S01]  /*0c40*/  MUFU.RSQ R45, R0 ;  /* 0x00000000002d7308 */ /* 0x0000620000001400 */
[----:B------:R-:W-:Y:S03]  /*0c50*/  BSSY.RECONVERGENT B1, `(.L_x_11) ;  /* 0x000000b000017945 */ /* 0x000fe60003800200 */
[----:B------:R-:W-:-:S13]  /*0c60*/  ISETP.GT.U32.AND P1, PT, R46, 0x727fffff, PT ;  /* 0x727fffff2e00780c */ /* 0x000fda0003f24070 */
[----:B01----:R-:W-:Y:S05]  /*0c70*/  @!P1 BRA `(.L_x_12) ;  /* 0x0000000000109947 */ /* 0x003fea0003800000 */
[----:B------:R-:W-:Y:S02]  /*0c80*/  MOV R45, R0 ;  /* 0x00000000002d7202 */ /* 0x000fe40000000f00 */
[----:B------:R-:W-:-:S07]  /*0c90*/  MOV R0, 0xcb0 ;  /* 0x00000cb000007802 */ /* 0x000fce0000000f00 */
[----:B------:R-:W-:Y:S05]  /*0ca0*/  CALL.REL.NOINC `($__internal_1_$__cuda_sm20_sqrt_rn_f32_slowpath) ;  /* 0x0000002c00387944 */ /* 0x000fea0003c00000 */
[----:B------:R-:W-:Y:S05]  /*0cb0*/  BRA `(.L_x_13) ;  /* 0x0000000000107947 */ /* 0x000fea0003800000 */
.L_x_12:
[----:B------:R-:W-:Y:S01]  /*0cc0*/  FMUL.FTZ R51, R0, R45 ;  /* 0x0000002d00337220 */ /* 0x000fe20000410000 */
[----:B------:R-:W-:-:S03]  /*0cd0*/  FMUL.FTZ R45, R45, 0.5 ;  /* 0x3f0000002d2d7820 */ /* 0x000fc60000410000 */
[----:B------:R-:W-:-:S04]  /*0ce0*/  FFMA R0, -R51, R51, R0 ;  /* 0x0000003333007223 */ /* 0x000fc80000000100 */
[----:B------:R-:W-:-:S07]  /*0cf0*/  FFMA R51, R0, R45, R51 ;  /* 0x0000002d00337223 */ /* 0x000fce0000000033 */
.L_x_13:
[----:B------:R-:W-:Y:S05]  /*0d00*/  BSYNC.RECONVERGENT B1 ;  /* 0x0000000000017941 */ /* 0x000fea0003800200 */
.L_x_11:
[----:B------:R-:W0:Y:S01]  /*0d10*/  MUFU.RCP R46, R3 ;  /* 0x00000003002e7308 */ /* 0x000e220000001000 */
[----:B------:R-:W-:Y:S01]  /*0d20*/  FADD R0, R52, -R51 ;  /* 0x8000003334007221 */ /* 0x000fe20000000000 */
[----:B------:R-:W-:Y:S06]  /*0d30*/  BSSY.RECONVERGENT B4, `(.L_x_14) ;  /* 0x000000b000047945 */ /* 0x000fec0003800200 */
[----:B------:R-:W1:Y:S01]  /*0d40*/  FCHK P1, R0, R3 ;  /* 0x0000000300007302 */ /* 0x000e620000020000 */
[----:B0-----:R-:W-:-:S04]  /*0d50*/  FFMA R45, -R3, R46, 1 ;  /* 0x3f800000032d7423 */ /* 0x001fc8000000012e */
[----:B------:R-:W-:-:S04]  /*0d60*/  FFMA R45, R46, R45, R46 ;  /* 0x0000002d2e2d7223 */ /* 0x000fc8000000002e */
[----:B------:R-:W-:-:S04]  /*0d70*/  FFMA R46, R0, R45, RZ ;  /* 0x0000002d002e7223 */ /* 0x000fc800000000ff */
[----:B------:R-:W-:-:S04]  /*0d80*/  FFMA R47, -R3, R46, R0 ;  /* 0x0000002e032f7223 */ /* 0x000fc80000000100 */
[----:B------:R-:W-:Y:S01]  /*0d90*/  FFMA R45, R45, R47, R46 ;  /* 0x0000002f2d2d7223 */ /* 0x000fe2000000002e */
[----:B-1----:R-:W-:Y:S06]  /*0da0*/  @!P1 BRA `(.L_x_15) ;  /* 0x00000000000c9947 */ /* 0x002fec0003800000 */
[----:B------:R-:W-:-:S07]  /*0db0*/  MOV R46, 0xdd0 ;  /* 0x00000dd0002e7802 */ /* 0x000fce0000000f00 */
[----:B------:R-:W-:Y:S05]  /*0dc0*/  CALL.REL.NOINC `($__internal_2_$__cuda_sm3x_div_rn_noftz_f32_slowpath) ;  /* 0x0000002c004c7944 */ /* 0x000fea0003c00000 */
[----:B------:R-:W-:-:S07]  /*0dd0*/  IMAD.MOV.U32 R45, RZ, RZ, R0 ;  /* 0x000000ffff2d7224 */ /* 0x000fce00078e0000 */
.L_x_15:
[----:B------:R-:W-:Y:S05]  /*0de0*/  BSYNC.RECONVERGENT B4 ;  /* 0x0000000000047941 */ /* 0x000fea0003800200 */
.L_x_14:
[C---:B------:R-:W-:Y:S01]  /*0df0*/  FSETP.GEU.AND P1, PT, R45.reuse, R44, PT ;  /* 0x0000002c2d00720b */ /* 0x040fe20003f2e000 */
[----:B------:R-:W-:Y:S01]  /*0e00*/  BSSY.RELIABLE B4, `(.L_x_16) ;  /* 0x0000016000047945 */ /* 0x000fe20003800100 */
[----:B------:R-:W-:Y:S02]  /*0e10*/  FSETP.GT.AND P2, PT, R45, 0.0010000000474974513054, PT ;  /* 0x3a83126f2d00780b */ /* 0x000fe40003f44000 */
[----:B------:R-:W-:-:S11]  /*0e20*/  MOV R0, R45 ;  /* 0x0000002d00007202 */ /* 0x000fd60000000f00 */
[----:B------:R-:W-:Y:S05]  /*0e30*/  @!P1 BRA P2, `(.L_x_17) ;  /* 0x0000000000489947 */ /* 0x000fea0001000000 */
[----:B------:R-:W0:Y:S01]  /*0e40*/  MUFU.RCP R0, R3 ;  /* 0x0000000300007308 */ /* 0x000e220000001000 */
[----:B------:R-:W-:Y:S01]  /*0e50*/  FADD R52, R52, R51 ;  /* 0x0000003334347221 */ /* 0x000fe20000000000 */
        /* <DEDUP_REMOVED lines=11> */
.L_x_19:
[----:B------:R-:W-:Y:S05]  /*0f10*/  BSYNC.RECONVERGENT B5 ;  /* 0x0000000000057941 */ /* 0x000fea0003800200 */
.L_x_18:
[----:B------:R-:W-:-:S04]  /*0f20*/  FSETP.GEU.AND P1, PT, R0, R44, PT ;  /* 0x0000002c0000720b */ /* 0x000fc80003f2e000 */
[----:B------:R-:W-:-:S13]  /*0f30*/  FSETP.LEU.OR P1, PT, R0, 0.0010000000474974513054, P1 ;  /* 0x3a83126f0000780b */ /* 0x000fda0000f2b400 */
[----:B------:R-:W-:Y:S05]  /*0f40*/  @P1 BREAK.RELIABLE B4 ;  /* 0x0000000000041942 */ /* 0x000fea0003800100 */
[----:B------:R-:W-:Y:S05]  /*0f50*/  @P1 BRA `(.L_x_10) ;  /* 0x00000000007c1947 */ /* 0x000fea0003800000 */
.L_x_17:
[----:B------:R-:W-:Y:S05]  /*0f60*/  BSYNC.RELIABLE B4 ;  /* 0x0000000000047941 */ /* 0x000fea0003800100 */
.L_x_16:
[----:B------:R-:W-:Y:S01]  /*0f70*/  IADD3 R19, PT, PT, R53, 0x1800000, RZ ;  /* 0x0180000035137810 */ /* 0x000fe20007ffe0ff */
[----:B------:R-:W-:-:S03]  /*0f80*/  FFMA R21, R0, R38, R29 ;  /* 0x0000002600157223 */ /* 0x000fc6000000001d */
[----:B------:R-:W-:Y:S01]  /*0f90*/  LOP3.LUT R20, R19, 0x7f800000, RZ, 0xc0, !PT ;  /* 0x7f80000013147812 */ /* 0x000fe200078ec0ff */
[----:B------:R-:W-:Y:S01]  /*0fa0*/  FFMA R19, R0, R40, R37 ;  /* 0x0000002800137223 */ /* 0x000fe20000000025 */
[----:B------:R-:W-:Y:S02]  /*0fb0*/  FADD R54, -R54, R21 ;  /* 0x0000001536367221 */ /* 0x000fe40000000100 */
[----:B------:R-:W-:Y:S01]  /*0fc0*/  ISETP.GT.U32.AND P1, PT, R20, 0x1ffffff, PT ;  /* 0x01ffffff1400780c */ /* 0x000fe20003f24070 */
[----:B------:R-:W-:Y:S01]  /*0fd0*/  FFMA R20, R0, R39, R36 ;  /* 0x0000002700147223 */ /* 0x000fe20000000024 */
[----:B------:R-:W-:-:S03]  /*0fe0*/  FADD R56, -R56, R19 ;  /* 0x0000001338387221 */ /* 0x000fc60000000100 */
[----:B------:R-:W-:-:S08]  /*0ff0*/  FADD R55, -R55, R20 ;  /* 0x0000001437377221 */ /* 0x000fd00000000100 */
[----:B------:R-:W-:Y:S05]  /*1000*/  @P1 BRA `(.L_x_20) ;  /* 0x0000000000101947 */ /* 0x000fea0003800000 */
[----:B------:R-:W-:-:S07]  /*1010*/  MOV R44, 0x1030 ;  /* 0x00001030002c7802 */ /* 0x000fce0000000f00 */
[----:B------:R-:W-:Y:S05]  /*1020*/  CALL.REL.NOINC `($__internal_0_$__cuda_sm20_rcp_rn_f32_slowpath) ;  /* 0x0000002400887944 */ /* 0x000fea0003c00000 */
[----:B------:R-:W-:Y:S01]  /*1030*/  IMAD.MOV.U32 R23, RZ, RZ, R47 ;  /* 0x000000ffff177224 */ /* 0x000fe200078e002f */
[----:B------:R-:W-:Y:S06]  /*1040*/  BRA `(.L_x_21) ;  /* 0x0000000000107947 */ /* 0x000fec0003800000 */
.L_x_20:
[----:B------:R-:W0:Y:S02]  /*1050*/  MUFU.RCP R22, R53 ;  /* 0x0000003500167308 */ /* 0x000e240000001000 */
[----:B0-----:R-:W-:-:S04]  /*1060*/  FFMA R23, R53, R22, -1 ;  /* 0xbf80000035177423 */ /* 0x001fc80000000016 */
[----:B------:R-:W-:-:S04]  /*1070*/  FADD.FTZ R23, -R23, -RZ ;  /* 0x800000ff17177221 */ /* 0x000fc80000010100 */
[----:B------:R-:W-:-:S07]  /*1080*/  FFMA R23, R22, R23, R22 ;  /* 0x0000001716177223 */ /* 0x000fce0000000016 */
.L_x_21:
[-C--:B------:R-:W-:Y:S01]  /*1090*/  FMUL R24, R55, R23.reuse ;  /* 0x0000001737187220 */ /* 0x080fe20000400000 */
[-C--:B------:R-:W-:Y:S01]  /*10a0*/  FMUL R45, R56, R23.reuse ;  /* 0x00000017382d7220 */ /* 0x080fe20000400000 */
[----:B------:R-:W-:Y:S01]  /*10b0*/  FMUL R47, R54, R23 ;  /* 0x00000017362f7220 */ /* 0x000fe20000400000 */
[----:B------:R-:W-:Y:S02]  /*10c0*/  HFMA2 R60, -RZ, RZ, 0, 5.9604644775390625e-08 ;  /* 0x00000001ff3c7431 */ /* 0x000fe400000001ff */
[----:B------:R-:W-:Y:S01]  /*10d0*/  FMUL R22, R24, R39 ;  /* 0x0000002718167220 */ /* 0x000fe20000400000 */
[----:B------:R-:W-:-:S03]  /*10e0*/  IMAD.MOV.U32 R44, RZ, RZ, R0 ;  /* 0x000000ffff2c7224 */ /* 0x000fc600078e0000 */
[----:B------:R-:W-:-:S04]  /*10f0*/  FFMA R22, R45, R40, R22 ;  /* 0x000000282d167223 */ /* 0x000fc80000000016 */
[----:B------:R-:W-:-:S05]  /*1100*/  FFMA R22, R47, R38, R22 ;  /* 0x000000262f167223 */ /* 0x000fca0000000016 */
[----:B------:R-:W-:-:S04]  /*1110*/  FSETP.GEU.AND P1, PT, R22, RZ, PT ;  /* 0x000000ff1600720b */ /* 0x000fc80003f2e000 */
[----:B------:R-:W-:Y:S02]  /*1120*/  FSEL R23, R24, -R24, !P1 ;  /* 0x8000001818177208 */ /* 0x000fe40004800000 */
[----:B------:R-:W-:Y:S02]  /*1130*/  FSEL R22, R45, -R45, !P1 ;  /* 0x8000002d2d167208 */ /* 0x000fe40004800000 */
[----:B------:R-:W-:-:S07]  /*1140*/  FSEL R24, R47, -R47, !P1 ;  /* 0x8000002f2f187208 */ /* 0x000fce0004800000 */
.L_x_10:
[----:B------:R-:W-:Y:S05]  /*1150*/  BSYNC.RECONVERGENT B3 ;  /* 0x0000000000037941 */ /* 0x000fea0003800200 */
.L_x_9:
[----:B------:R-:W2:Y:S04]  /*1160*/  LDG.E R55, desc[UR12][R34.64+0x4] ;  /* 0x0000040c22377981 */ /* 0x000ea8000c1e1900 */
[----:B------:R-:W3:Y:S04]  /*1170*/  LDG.E R56, desc[UR12][R34.64] ;  /* 0x0000000c22387981 */ /* 0x000ee8000c1e1900 */
[----:B------:R-:W4:Y:S04]  /*1180*/  LDG.E R54, desc[UR12][R34.64+0x8] ;  /* 0x0000080c22367981 */ /* 0x000f28000c1e1900 */
[----:B------:R-:W5:Y:S01]  /*1190*/  LDG.E R53, desc[UR12][R34.64+0xc] ;  /* 0x00000c0c22357981 */ /* 0x000f62000c1e1900 */
[----:B------:R-:W-:Y:S01]  /*11a0*/  BSSY.RECONVERGENT B3, `(.L_x_22) ;  /* 0x0000060000037945 */ /* 0x000fe20003800200 */
        /* <DEDUP_REMOVED lines=14> */
[----:B------:R-:W-:Y:S01]  /*1290*/  IADD3 R46, PT, PT, R0, -0xd000000, RZ ;  /* 0xf3000000002e7810 */ /* 0x000fe20007ffe0ff */
[----:B------:R0:W1:Y:S01]  /*12a0*/  MUFU.RSQ R45, R0 ;  /* 0x00000000002d7308 */ /* 0x0000620000001400 */
[----:B------:R-:W-:Y:S02]  /*12b0*/  BSSY.RECONVERGENT B1, `(.L_x_24) ;  /* 0x000000b000017945 */ /* 0x000fe40003800200 */
[----:B------:R-:W-:-:S13]  /*12c0*/  ISETP.GT.U32.AND P1, PT, R46, 0x727fffff, PT ;  /* 0x727fffff2e00780c */ /* 0x000fda0003f24070 */
[----:B0-----:R-:W-:Y:S05]  /*12d0*/  @!P1 BRA `(.L_x_25) ;  /* 0x0000000000109947 */ /* 0x001fea0003800000 */
[----:B-1----:R-:W-:Y:S01]  /*12e0*/  IMAD.MOV.U32 R45, RZ, RZ, R0 ;  /* 0x000000ffff2d7224 */ /* 0x002fe200078e0000 */
[----:B------:R-:W-:-:S07]  /*12f0*/  MOV R0, 0x1310 ;  /* 0x0000131000007802 */ /* 0x000fce0000000f00 */
[----:B------:R-:W-:Y:S05]  /*1300*/  CALL.REL.NOINC `($__internal_1_$__cuda_sm20_sqrt_rn_f32_slowpath) ;  /* 0x0000002400a07944 */ /* 0x000fea0003c00000 */
[----:B------:R-:W-:Y:S05]  /*1310*/  BRA `(.L_x_26) ;  /* 0x0000000000107947 */ /* 0x000fea0003800000 */
.L_x_25:
[----:B-1----:R-:W-:Y:S01]  /*1320*/  FMUL.FTZ R51, R0, R45 ;  /* 0x0000002d00337220 */ /* 0x002fe20000410000 */
[----:B------:R-:W-:-:S03]  /*1330*/  FMUL.FTZ R45, R45, 0.5 ;  /* 0x3f0000002d2d7820 */ /* 0x000fc60000410000 */
[----:B------:R-:W-:-:S04]  /*1340*/  FFMA R0, -R51, R51, R0 ;  /* 0x0000003333007223 */ /* 0x000fc80000000100 */
[----:B------:R-:W-:-:S07]  /*1350*/  FFMA R51, R0, R45, R51 ;  /* 0x0000002d00337223 */ /* 0x000fce0000000033 */
.L_x_26:
[----:B------:R-:W-:Y:S05]  /*1360*/  BSYNC.RECONVERGENT B1 ;  /* 0x0000000000017941 */ /* 0x000fea0003800200 */
.L_x_24:
        /* <DEDUP_REMOVED lines=10> */
[----:B------:R-:W-:Y:S02]  /*1410*/  MOV R0, R48 ;  /* 0x0000003000007202 */ /* 0x000fe40000000f00 */
[----:B------:R-:W-:-:S07]  /*1420*/  MOV R46, 0x1440 ;  /* 0x00001440002e7802 */ /* 0x000fce0000000f00 */
[----:B------:R-:W-:Y:S05]  /*1430*/  CALL.REL.NOINC `($__internal_2_$__cuda_sm3x_div_rn_noftz_f32_slowpath) ;  /* 0x0000002400b07944 */ /* 0x000fea0003c00000 */
.L_x_28:
[----:B------:R-:W-:Y:S05]  /*1440*/  BSYNC.RECONVERGENT B4 ;  /* 0x0000000000047941 */ /* 0x000fea0003800200 */
.L_x_27:
[C---:B------:R-:W-:Y:S01]  /*1450*/  FSETP.GEU.AND P1, PT, R0.reuse, R44, PT ;  /* 0x0000002c0000720b */ /* 0x040fe20003f2e000 */
[----:B------:R-:W-:Y:S01]  /*1460*/  BSSY.RELIABLE B4, `(.L_x_29) ;  /* 0x0000015000047945 */ /* 0x000fe20003800100 */
[----:B------:R-:W-:-:S13]  /*1470*/  FSETP.GT.AND P2, PT, R0, 0.0010000000474974513054, PT ;  /* 0x3a83126f0000780b */ /* 0x000fda0003f44000 */
        /* <DEDUP_REMOVED lines=14> */
.L_x_32:
[----:B------:R-:W-:Y:S05]  /*1560*/  BSYNC.RECONVERGENT B5 ;  /* 0x0000000000057941 */ /* 0x000fea0003800200 */
.L_x_31:
[----:B------:R-:W-:-:S04]  /*1570*/  FSETP.GEU.AND P1, PT, R0, R44, PT ;  /* 0x0000002c0000720b */ /* 0x000fc80003f2e000 */
[----:B------:R-:W-:-:S13]  /*1580*/  FSETP.LEU.OR P1, PT, R0, 0.0010000000474974513054, P1 ;  /* 0x3a83126f0000780b */ /* 0x000fda0000f2b400 */
[----:B------:R-:W-:Y:S05]  /*1590*/  @P1 BREAK.RELIABLE B4 ;  /* 0x0000000000041942 */ /* 0x000fea0003800100 */
[----:B------:R-:W-:Y:S05]  /*15a0*/  @P1 BRA `(.L_x_23) ;  /* 0x00000000007c1947 */ /* 0x000fea0003800000 */
.L_x_30:
[----:B------:R-:W-:Y:S05]  /*15b0*/  BSYNC.RELIABLE B4 ;  /* 0x0000000000047941 */ /* 0x000fea0003800100 */
.L_x_29:
        /* <DEDUP_REMOVED lines=14> */
.L_x_33:
[----:B------:R-:W0:Y:S02]  /*16a0*/  MUFU.RCP R22, R53 ;  /* 0x0000003500167308 */ /* 0x000e240000001000 */
[----:B0-----:R-:W-:-:S04]  /*16b0*/  FFMA R23, R53, R22, -1 ;  /* 0xbf80000035177423 */ /* 0x001fc80000000016 */
[----:B------:R-:W-:-:S04]  /*16c0*/  FADD.FTZ R23, -R23, -RZ ;  /* 0x800000ff17177221 */ /* 0x000fc80000010100 */
[----:B------:R-:W-:-:S07]  /*16d0*/  FFMA R23, R22, R23, R22 ;  /* 0x0000001716177223 */ /* 0x000fce0000000016 */
.L_x_34:
        /* <DEDUP_REMOVED lines=12> */
.L_x_23:
[----:B------:R-:W-:Y:S05]  /*17a0*/  BSYNC.RECONVERGENT B3 ;  /* 0x0000000000037941 */ /* 0x000fea0003800200 */
.L_x_22:
[----:B------:R-:W-:-:S04]  /*17b0*/  IADD3 R34, P1, PT, R34, 0x20, RZ ;  /* 0x0000002022227810 */ /* 0x000fc80007f3e0ff */
[----:B------:R-:W-:Y:S01]  /*17c0*/  IADD3.X R35, PT, PT, RZ, R35, RZ, P1, !PT ;  /* 0x00000023ff237210 */ /* 0x000fe20000ffe4ff */
[----:B------:R-:W-:Y:S08]  /*17d0*/  @P0 BRA `(.L_x_35) ;  /* 0xfffffff000b80947 */ /* 0x000ff0000383ffff */
[----:B------:R-:W-:-:S07]  /*17e0*/  IMAD.U32 R0, RZ, RZ, UR8 ;  /* 0x00000008ff007e24 */ /* 0x000fce000f8e00ff */
.L_x_8:
[----:B------:R-:W0:Y:S01]  /*17f0*/  LDCU UR4, c[0x0][0x398] ;  /* 0x00007300ff0477ac */ /* 0x000e220008000800 */
[----:B------:R-:W-:Y:S01]  /*1800*/  PRMT R34, R60, 0x7610, R34 ;  /* 0x000076103c227816 */ /* 0x000fe20000000022 */
[----:B0-----:R-:W-:-:S04]  /*1810*/  ULOP3.LUT UR4, UR4, 0x1, URZ, 0xc0, !UPT ;  /* 0x0000000104047892 */ /* 0x001fc8000f8ec0ff */
[----:B------:R-:W-:-:S09]  /*1820*/  UISETP.NE.U32.AND UP0, UPT, UR4, 0x1, UPT ;  /* 0x000000010400788c */ /* 0x000fd2000bf05070 */
[----:B------:R-:W-:Y:S05]  /*1830*/  BRA.U UP0, `(.L_x_36) ;  /* 0x0000000500a07547 */ /* 0x000fea000b800000 */
[----:B------:R-:W0:Y:S02]  /*1840*/  LDCU.64 UR10, c[0x0][0x390] ;  /* 0x00007200ff0a77ac */ /* 0x000e240008000a00 */
[----:B0-----:R-:W-:-:S04]  /*1850*/  LEA R46, P0, R0, UR10, 0x4 ;  /* 0x0000000a002e7c11 */ /* 0x001fc8000f8020ff */
[----:B------:R-:W-:-:S05]  /*1860*/  LEA.HI.X R47, R0, UR11, R43, 0x4, P0 ;  /* 0x0000000b002f7c11 */ /* 0x000fca00080f242b */
        /* <DEDUP_REMOVED lines=24> */
[----:B-1----:R-:W-:-:S07]  /*19f0*/  MOV R0, 0x1a10 ;  /* 0x00001a1000007802 */ /* 0x002fce0000000f00 */
[----:B------:R-:W-:Y:S05]  /*1a00*/  CALL.REL.NOINC `($__internal_1_$__cuda_sm20_sqrt_rn_f32_slowpath) ;  /* 0x0000001c00e07944 */ /* 0x000fea0003c00000 */
[----:B------:R-:W-:Y:S01]  /*1a10*/  IMAD.MOV.U32 R54, RZ, RZ, R51 ;  /* 0x000000ffff367224 */ /* 0x000fe200078e0033 */
[----:B------:R-:W-:Y:S06]  /*1a20*/  BRA `(.L_x_40) ;  /* 0x0000000000107947 */ /* 0x000fec0003800000 */
.L_x_39:
[----:B-1----:R-:W-:Y:S01]  /*1a30*/  FMUL.FTZ R54, R45, R0 ;  /* 0x000000002d367220 */ /* 0x002fe20000410000 */
[----:B------:R-:W-:-:S03]  /*1a40*/  FMUL.FTZ R0, R0, 0.5 ;  /* 0x3f00000000007820 */ /* 0x000fc60000410000 */
[----:B------:R-:W-:-:S04]  /*1a50*/  FFMA R45, -R54, R54, R45 ;  /* 0x00000036362d7223 */ /* 0x000fc8000000012d */
[----:B------:R-:W-:-:S07]  /*1a60*/  FFMA R54, R45, R0, R54 ;  /* 0x000000002d367223 */ /* 0x000fce0000000036 */
.L_x_40:
[----:B------:R-:W-:Y:S05]  /*1a70*/  BSYNC.RECONVERGENT B1 ;  /* 0x0000000000017941 */ /* 0x000fea0003800200 */
.L_x_38:
        /* <DEDUP_REMOVED lines=13> */
.L_x_42:
[----:B------:R-:W-:Y:S05]  /*1b50*/  BSYNC.RECONVERGENT B4 ;  /* 0x0000000000047941 */ /* 0x000fea0003800200 */
.L_x_41:
        /* <DEDUP_REMOVED lines=17> */
.L_x_46:
[----:B------:R-:W-:Y:S05]  /*1c70*/  BSYNC.RECONVERGENT B5 ;  /* 0x0000000000057941 */ /* 0x000fea0003800200 */
.L_x_45:
[----:B------:R-:W-:-:S04]  /*1c80*/  FSETP.GEU.AND P0, PT, R0, R44, PT ;  /* 0x0000002c0000720b */ /* 0x000fc80003f0e000 */
[----:B------:R-:W-:-:S13]  /*1c90*/  FSETP.LEU.OR P0, PT, R0, 0.0010000000474974513054, P0 ;  /* 0x3a83126f0000780b */ /* 0x000fda000070b400 */
[----:B------:R-:W-:Y:S05]  /*1ca0*/  @P0 BREAK.RELIABLE B4 ;  /* 0x0000000000040942 */ /* 0x000fea0003800100 */
[----:B------:R-:W-:Y:S05]  /*1cb0*/  @P0 BRA `(.L_x_37) ;  /* 0x00000000007c0947 */ /* 0x000fea0003800000 */
.L_x_44:
[----:B------:R-:W-:Y:S05]  /*1cc0*/  BSYNC.RELIABLE B4 ;  /* 0x0000000000047941 */ /* 0x000fea0003800100 */
.L_x_43:
[----:B------:R-:W-:Y:S01]  /*1cd0*/  IADD3 R3, PT, PT, R35, 0x1800000, RZ ;  /* 0x0180000023037810 */ /* 0x000fe20007ffe0ff */
[C---:B------:R-:W-:Y:S01]  /*1ce0*/  FFMA R19, R0.reuse, R40, R37 ;  /* 0x0000002800137223 */ /* 0x040fe20000000025 */
[C---:B------:R-:W-:Y:S01]  /*1cf0*/  FFMA R20, R0.reuse, R39, R36 ;  /* 0x0000002700147223 */ /* 0x040fe20000000024 */
[----:B------:R-:W-:Y:S01]  /*1d00*/  FFMA R21, R0, R38, R29 ;  /* 0x0000002600157223 */ /* 0x000fe2000000001d */
[----:B------:R-:W-:Y:S01]  /*1d10*/  LOP3.LUT R3, R3, 0x7f800000, RZ, 0xc0, !PT ;  /* 0x7f80000003037812 */ /* 0x000fe200078ec0ff */
[----:B------:R-:W-:Y:S01]  /*1d20*/  FADD R52, -R52, R19 ;  /* 0x0000001334347221 */ /* 0x000fe20000000100 */
[----:B------:R-:W-:Y:S01]  /*1d30*/  FADD R43, -R43, R20 ;  /* 0x000000142b2b7221 */ /* 0x000fe20000000100 */
[----:B------:R-:W-:Y:S01]  /*1d40*/  FADD R42, -R42, R21 ;  /* 0x000000152a2a7221 */ /* 0x000fe20000000100 */
[----:B------:R-:W-:-:S13]  /*1d50*/  ISETP.GT.U32.AND P0, PT, R3, 0x1ffffff, PT ;  /* 0x01ffffff0300780c */ /* 0x000fda0003f04070 */
[----:B------:R-:W-:Y:S05]  /*1d60*/  @P0 BRA `(.L_x_47) ;  /* 0x0000000000140947 */ /* 0x000fea0003800000 */
[----:B------:R-:W-:Y:S01]  /*1d70*/  IMAD.MOV.U32 R53, RZ, RZ, R35 ;  /* 0x000000ffff357224 */ /* 0x000fe200078e0023 */
[----:B------:R-:W-:-:S07]  /*1d80*/  MOV R44, 0x1da0 ;  /* 0x00001da0002c7802 */ /* 0x000fce0000000f00 */
[----:B------:R-:W-:Y:S05]  /*1d90*/  CALL.REL.NOINC `($__internal_0_$__cuda_sm20_rcp_rn_f32_slowpath) ;  /* 0x00000018002c7944 */ /* 0x000fea0003c00000 */
[----:B------:R-:W-:Y:S01]  /*1da0*/  MOV R3, R47 ;  /* 0x0000002f00037202 */ /* 0x000fe20000000f00 */
[----:B------:R-:W-:Y:S06]  /*1db0*/  BRA `(.L_x_48) ;  /* 0x0000000000107947 */ /* 0x000fec0003800000 */
.L_x_47:
[----:B------:R-:W0:Y:S02]  /*1dc0*/  MUFU.RCP R0, R35 ;  /* 0x0000002300007308 */ /* 0x000e240000001000 */
[----:B0-----:R-:W-:-:S04]  /*1dd0*/  FFMA R3, R35, R0, -1 ;  /* 0xbf80000023037423 */ /* 0x001fc80000000000 */
[----:B------:R-:W-:-:S04]  /*1de0*/  FADD.FTZ R3, -R3, -RZ ;  /* 0x800000ff03037221 */ /* 0x000fc80000010100 */
[----:B------:R-:W-:-:S07]  /*1df0*/  FFMA R3, R0, R3, R0 ;  /* 0x0000000300037223 */ /* 0x000fce0000000000 */
.L_x_48:
[-C--:B------:R-:W-:Y:S01]  /*1e00*/  FMUL R0, R43, R3.reuse ;  /* 0x000000032b007220 */ /* 0x080fe20000400000 */
[-C--:B------:R-:W-:Y:S01]  /*1e10*/  FMUL R23, R52, R3.reuse ;  /* 0x0000000334177220 */ /* 0x080fe20000400000 */
[----:B------:R-:W-:Y:S01]  /*1e20*/  FMUL R3, R42, R3 ;  /* 0x000000032a037220 */ /* 0x000fe20000400000 */
[----:B------:R-:W-:Y:S02]  /*1e30*/  IMAD.MOV.U32 R34, RZ, RZ, 0x1 ;  /* 0x00000001ff227424 */ /* 0x000fe400078e00ff */
[----:B------:R-:W-:-:S04]  /*1e40*/  FMUL R22, R0, R39 ;  /* 0x0000002700167220 */ /* 0x000fc80000400000 */
[----:B------:R-:W-:-:S04]  /*1e50*/  FFMA R22, R23, R40, R22 ;  /* 0x0000002817167223 */ /* 0x000fc80000000016 */
[----:B------:R-:W-:-:S05]  /*1e60*/  FFMA R22, R3, R38, R22 ;  /* 0x0000002603167223 */ /* 0x000fca0000000016 */
[----:B------:R-:W-:-:S04]  /*1e70*/  FSETP.GEU.AND P0, PT, R22, RZ, PT ;  /* 0x000000ff1600720b */ /* 0x000fc80003f0e000 */
[----:B------:R-:W-:Y:S02]  /*1e80*/  FSEL R22, R23, -R23, !P0 ;  /* 0x8000001717167208 */ /* 0x000fe40004000000 */
[----:B------:R-:W-:Y:S02]  /*1e90*/  FSEL R23, R0, -R0, !P0 ;  /* 0x8000000000177208 */ /* 0x000fe40004000000 */
[----:B------:R-:W-:-:S07]  /*1ea0*/  FSEL R24, R3, -R3, !P0 ;  /* 0x8000000303187208 */ /* 0x000fce0004000000 */
.L_x_37:
[----:B------:R-:W-:Y:S05]  /*1eb0*/  BSYNC.RECONVERGENT B3 ;  /* 0x0000000000037941 */ /* 0x000fea0003800200 */
.L_x_36:
[----:B------:R-:W-:-:S04]  /*1ec0*/  LOP3.LUT P0, RZ, R34, 0xff, RZ, 0xc0, !PT ;  /* 0x000000ff22ff7812 */ /* 0x000fc8000780c0ff */
[----:B------:R-:W-:-:S13]  /*1ed0*/  PLOP3.LUT P0, PT, P0, PT, PT, 0x8, 0x80 ;  /* 0x000000000080781c */ /* 0x000fda000070e170 */
.L_x_7:
[----:B------:R-:W-:Y:S05]  /*1ee0*/  @P0 BRA `(.L_x_49) ;  /* 0x0000000c002c0947 */ /* 0x000fea0003800000 */
[----:B------:R-:W-:Y:S01]  /*1ef0*/  SHF.R.U32.HI R3, RZ, 0x2, R26 ;  /* 0x00000002ff037819 */ /* 0x000fe2000001161a */
[----:B------:R-:W-:Y:S01]  /*1f00*/  HFMA2 R37, -RZ, RZ, 0.1171875, 0 ;  /* 0x2f800000ff257431 */ /* 0x000fe200000001ff */
[----:B------:R-:W-:Y:S01]  /*1f10*/  SHF.L.U32 R0, R31, 0x4, RZ ;  /* 0x000000041f007819 */ /* 0x000fe200000006ff */
[----:B------:R-:W-:Y:S01]  /*1f20*/  IMAD.MOV.U32 R29, RZ, RZ, R31 ;  /* 0x000000ffff1d7224 */ /* 0x000fe200078e001f */
[----:B------:R-:W-:Y:S01]  /*1f30*/  LOP3.LUT R3, R3, R26, RZ, 0x3c, !PT ;  /* 0x0000001a03037212 */ /* 0x000fe200078e3cff */
[----:B------:R-:W-:Y:S01]  /*1f40*/  BSSY.RECONVERGENT B1, `(.L_x_50) ;  /* 0x0000050000017945 */ /* 0x000fe20003800200 */
[----:B------:R-:W-:Y:S02]  /*1f50*/  SHF.R.U32.HI R34, RZ, 0x2, R25 ;  /* 0x00000002ff227819 */ /* 0x000fe40000011619 */
[----:B------:R0:W-:Y:S01]  /*1f60*/  STG.E.64 desc[UR12][R32.64+0x8], R28 ;  /* 0x0000081c20007986 */ /* 0x0001e2000c101b0c */
[----:B------:R-:W-:-:S05]  /*1f70*/  IMAD.SHL.U32 R26, R3, 0x2, RZ ;  /* 0x00000002031a7824 */ /* 0x000fca00078e00ff */
[----:B------:R-:W-:Y:S02]  /*1f80*/  LOP3.LUT R0, R3, R26, R0, 0x96, !PT ;  /* 0x0000001a03007212 */ /* 0x000fe400078e9600 */
[----:B------:R-:W-:Y:S02]  /*1f90*/  LOP3.LUT R3, R34, R25, RZ, 0x3c, !PT ;  /* 0x0000001922037212 */ /* 0x000fe400078e3cff */
[----:B------:R-:W-:Y:S02]  /*1fa0*/  LOP3.LUT R34, R0, R31, RZ, 0x3c, !PT ;  /* 0x0000001f00227212 */ /* 0x000fe400078e3cff */
[----:B------:R-:W-:-:S03]  /*1fb0*/  SHF.L.U32 R25, R3, 0x1, RZ ;  /* 0x0000000103197819 */ /* 0x000fc600000006ff */
[----:B------:R-:W-:-:S05]  /*1fc0*/  IMAD.SHL.U32 R0, R34, 0x10, RZ ;  /* 0x0000001022007824 */ /* 0x000fca00078e00ff */
[----:B------:R-:W-:Y:S02]  /*1fd0*/  LOP3.LUT R25, R3, R25, R0, 0x96, !PT ;  /* 0x0000001903197212 */ /* 0x000fe400078e9600 */
[C---:B------:R-:W-:Y:S02]  /*1fe0*/  IADD3 R0, PT, PT, R30.reuse, 0x587c5, R34 ;  /* 0x000587c51e007810 */ /* 0x040fe40007ffe022 */
[----:B------:R-:W-:Y:S02]  /*1ff0*/  IADD3 R30, PT, PT, R30, 0xb0f8a, RZ ;  /* 0x000b0f8a1e1e7810 */ /* 0x000fe40007ffe0ff */
[----:B------:R-:W-:Y:S02]  /*2000*/  LOP3.LUT R35, R25, R34, RZ, 0x3c, !PT ;  /* 0x0000002219237212 */ /* 0x000fe400078e3cff */
[----:B------:R-:W-:Y:S02]  /*2010*/  MOV R26, R30 ;  /* 0x0000001e001a7202 */ /* 0x000fe40000000f00 */
[----:B------:R-:W-:Y:S01]  /*2020*/  I2FP.F32.U32 R0, R0 ;  /* 0x0000000000007245 */ /* 0x000fe20000201000 */
[----:B------:R-:W-:Y:S01]  /*2030*/  IMAD.IADD R3, R35, 0x1, R30 ;  /* 0x0000000123037824 */ /* 0x000fe200078e021e */
[----:B------:R1:W-:Y:S03]  /*2040*/  STG.E.64 desc[UR12][R32.64+0x10], R34 ;  /* 0x0000102220007986 */ /* 0x0003e6000c101b0c */
[----:B------:R-:W-:Y:S01]  /*2050*/  FFMA R0, R0, R37, 1.1641532182693481445e-10 ;  /* 0x2f00000000007423 */ /* 0x000fe20000000025 */
[----:B------:R-:W-:Y:S01]  /*2060*/  I2FP.F32.U32 R3, R3 ;  /* 0x0000000300037245 */ /* 0x000fe20000201000 */
[----:B------:R1:W-:Y:S02]  /*2070*/  STG.E.64 desc[UR12][R32.64], R26 ;  /* 0x0000001a20007986 */ /* 0x0003e4000c101b0c */
[----:B------:R-:W-:-:S02]  /*2080*/  FADD R41, R0, R0 ;  /* 0x0000000000297221 */ /* 0x000fc40000000000 */
[----:B------:R-:W-:-:S04]  /*2090*/  FFMA R3, R3, R37, 1.1641532182693481445e-10 ;  /* 0x2f00000003037423 */ /* 0x000fc80000000025 */
[----:B------:R-:W-:-:S04]  /*20a0*/  FMUL R40, R3, 6.2831854820251464844 ;  /* 0x40c90fdb03287820 */ /* 0x000fc80000400000 */
[C---:B------:R-:W-:Y:S01]  /*20b0*/  FMUL R3, R40.reuse, 0.63661974668502807617 ;  /* 0x3f22f98328037820 */ /* 0x040fe20000400000 */
[----:B------:R-:W-:-:S05]  /*20c0*/  FSETP.GE.AND P0, PT, |R40|, 105615, PT ;  /* 0x47ce47802800780b */ /* 0x000fca0003f06200 */
[----:B------:R-:W2:Y:S02]  /*20d0*/  F2I.NTZ R3, R3 ;  /* 0x0000000300037305 */ /* 0x000ea40000203100 */
[----:B--2---:R-:W-:Y:S01]  /*20e0*/  I2FP.F32.S32 R25, R3 ;  /* 0x0000000300197245 */ /* 0x004fe20000201400 */
[----:B0-----:R-:W-:-:S04]  /*20f0*/  IMAD.MOV.U32 R29, RZ, RZ, R3 ;  /* 0x000000ffff1d7224 */ /* 0x001fc800078e0003 */
[----:B------:R-:W-:-:S04]  /*2100*/  FFMA R36, R25, -1.5707962512969970703, R40 ;  /* 0xbfc90fda19247823 */ /* 0x000fc80000000028 */
[----:B------:R-:W-:-:S04]  /*2110*/  FFMA R36, R25, -7.5497894158615963534e-08, R36 ;  /* 0xb3a2216819247823 */ /* 0x000fc80000000024 */
[----:B------:R-:W-:-:S05]  /*2120*/  FFMA R25, R25, -5.3903029534742383927e-15, R36 ;  /* 0xa7c234c519197823 */ /* 0x000fca0000000024 */
[----:B------:R-:W-:Y:S01]  /*2130*/  MOV R0, R25 ;  /* 0x0000001900007202 */ /* 0x000fe20000000f00 */
[----:B-1----:R-:W-:Y:S06]  /*2140*/  @!P0 BRA `(.L_x_51) ;  /* 0x0000000000bc8947 */ /* 0x002fec0003800000 */
[----:B------:R-:W-:-:S13]  /*2150*/  FSETP.NEU.AND P1, PT, |R40|, +INF , PT ;  /* 0x7f8000002800780b */ /* 0x000fda0003f2d200 */
[----:B------:R-:W-:Y:S01]  /*2160*/  @!P1 FMUL R0, RZ, R40 ;  /* 0x00000028ff009220 */ /* 0x000fe20000400000 */
[----:B------:R-:W-:Y:S01]  /*2170*/  @!P1 IMAD.MOV.U32 R3, RZ, RZ, RZ ;  /* 0x000000ffff039224 */ /* 0x000fe200078e00ff */
[----:B------:R-:W-:Y:S06]  /*2180*/  @!P1 BRA `(.L_x_51) ;  /* 0x0000000000ac9947 */ /* 0x000fec0003800000 */
[----:B------:R-:W-:Y:S01]  /*2190*/  SHF.L.U32 R3, R40, 0x8, RZ ;  /* 0x0000000828037819 */ /* 0x000fe200000006ff */
[----:B------:R-:W-:Y:S02]  /*21a0*/  HFMA2 R0, -RZ, RZ, 0, 0 ;  /* 0x00000000ff007431 */ /* 0x000fe400000001ff */
[----:B------:R-:W-:Y:S01]  /*21b0*/  IMAD.MOV.U32 R42, RZ, RZ, RZ ;  /* 0x000000ffff2a7224 */ /* 0x000fe200078e00ff */
[----:B------:R-:W-:Y:S01]  /*21c0*/  UMOV UR4, URZ ;  /* 0x000000ff00047c82 */ /* 0x000fe20008000000 */
[----:B------:R-:W-:-:S07]  /*21d0*/  LOP3.LUT R43, R3, 0x80000000, RZ, 0xfc, !PT ;  /* 0x80000000032b7812 */ /* 0x000fce00078efcff */
.L_x_52:
[----:B0-----:R-:W0:Y:S02]  /*21e0*/  LDC.64 R36, c[0x4][0x40] ;  /* 0x01001000ff247b82 */ /* 0x001e240000000a00 */
[----:B0-----:R-:W-:-:S06]  /*21f0*/  IMAD.WIDE.U32 R36, R0, 0x4, R36 ;  /* 0x0000000400247825 */ /* 0x001fcc00078e0024 */
[----:B------:R-:W2:Y:S01]  /*2200*/  LDG.E.CONSTANT R36, desc[UR12][R36.64] ;  /* 0x0000000c24247981 */ /* 0x000ea2000c1e9900 */
[C---:B------:R-:W-:Y:S01]  /*2210*/  LEA R3, R0.reuse, R1, 0x2 ;  /* 0x0000000100037211 */ /* 0x040fe200078e10ff */
[----:B------:R-:W-:-:S05]  /*2220*/  VIADD R0, R0, 0x1 ;  /* 0x0000000100007836 */ /* 0x000fca0000000000 */
[----:B------:R-:W-:Y:S01]  /*2230*/  ISETP.NE.AND P1, PT, R0, 0x6, PT ;  /* 0x000000060000780c */ /* 0x000fe20003f25270 */
[----:B--2---:R-:W-:-:S03]  /*2240*/  IMAD.WIDE.U32 R38, R36, R43, RZ ;  /* 0x0000002b24267225 */ /* 0x004fc600078e00ff */
[----:B------:R-:W-:-:S04]  /*2250*/  IADD3 R26, P2, PT, R38, R42, RZ ;  /* 0x0000002a261a7210 */ /* 0x000fc80007f5e0ff */
[----:B------:R-:W-:Y:S01]  /*2260*/  IADD3.X R42, PT, PT, R39, UR4, RZ, P2, !PT ;  /* 0x00000004272a7c10 */ /* 0x000fe200097fe4ff */
[----:B------:R0:W-:Y:S04]  /*2270*/  STL [R3], R26 ;  /* 0x0000001a03007387 */ /* 0x0001e80000100800 */
[----:B------:R-:W-:Y:S05]  /*2280*/  @P1 BRA `(.L_x_52) ;  /* 0xfffffffc00d41947 */ /* 0x000fea000383ffff */
[----:B------:R-:W-:Y:S01]  /*2290*/  SHF.R.U32.HI R36, RZ, 0x17, R40 ;  /* 0x00000017ff247819 */ /* 0x000fe20000011628 */
[----:B------:R1:W-:Y:S03]  /*22a0*/  STL [R1+0x18], R42 ;  /* 0x0000182a01007387 */ /* 0x0003e60000100800 */
[C---:B------:R-:W-:Y:S02]  /*22b0*/  LOP3.LUT R0, R36.reuse, 0xe0, RZ, 0xc0, !PT ;  /* 0x000000e024007812 */ /* 0x040fe400078ec0ff */
[----:B------:R-:W-:Y:S02]  /*22c0*/  LOP3.LUT P1, RZ, R36, 0x1f, RZ, 0xc0, !PT ;  /* 0x0000001f24ff7812 */ /* 0x000fe4000782c0ff */
[----:B------:R-:W-:-:S04]  /*22d0*/  IADD3 R0, PT, PT, R0, -0x80, RZ ;  /* 0xffffff8000007810 */ /* 0x000fc80007ffe0ff */
[----:B------:R-:W-:-:S05]  /*22e0*/  SHF.R.U32.HI R0, RZ, 0x5, R0 ;  /* 0x00000005ff007819 */ /* 0x000fca0000011600 */
[----:B------:R-:W-:-:S05]  /*22f0*/  IMAD R38, R0, -0x4, R1 ;  /* 0xfffffffc00267824 */ /* 0x000fca00078e0201 */
[----:B------:R-:W2:Y:S04]  /*2300*/  LDL R0, [R38+0x18] ;  /* 0x0000180026007983 */ /* 0x000ea80000100800 */
[----:B0-----:R-:W2:Y:S04]  /*2310*/  LDL R3, [R38+0x14] ;  /* 0x0000140026037983 */ /* 0x001ea80000100800 */
[----:B------:R-:W3:Y:S01]  /*2320*/  @P1 LDL R26, [R38+0x10] ;  /* 0x00001000261a1983 */ /* 0x000ee20000100800 */
[----:B------:R-:W-:Y:S01]  /*2330*/  LOP3.LUT R36, R36, 0x1f, RZ, 0xc0, !PT ;  /* 0x0000001f24247812 */ /* 0x000fe200078ec0ff */
[----:B------:R-:W-:Y:S01]  /*2340*/  UMOV UR10, 0x54442d19 ;  /* 0x54442d19000a7882 */ /* 0x000fe20000000000 */
[----:B------:R-:W-:-:S02]  /*2350*/  UMOV UR11, 0x3bf921fb ;  /* 0x3bf921fb000b7882 */ /* 0x000fc40000000000 */
[-C--:B--2---:R-:W-:Y:S02]  /*2360*/  @P1 SHF.L.W.U32.HI R0, R3, R36.reuse, R0 ;  /* 0x0000002403001219 */ /* 0x084fe40000010e00 */
[----:B---3--:R-:W-:-:S04]  /*2370*/  @P1 SHF.L.W.U32.HI R3, R26, R36, R3 ;  /* 0x000000241a031219 */ /* 0x008fc80000010e03 */
[C---:B------:R-:W-:Y:S02]  /*2380*/  SHF.L.W.U32.HI R26, R3.reuse, 0x2, R0 ;  /* 0x00000002031a7819 */ /* 0x040fe40000010e00 */
[----:B------:R-:W-:Y:S02]  /*2390*/  SHF.L.U32 R3, R3, 0x2, RZ ;  /* 0x0000000203037819 */ /* 0x000fe400000006ff */
[----:B------:R-:W-:Y:S02]  /*23a0*/  SHF.R.S32.HI R37, RZ, 0x1f, R26 ;  /* 0x0000001fff257819 */ /* 0x000fe4000001141a */
[----:B------:R-:W-:Y:S02]  /*23b0*/  ISETP.GE.AND P1, PT, R26, RZ, PT ;  /* 0x000000ff1a00720c */ /* 0x000fe40003f26270 */
[C---:B------:R-:W-:Y:S02]  /*23c0*/  LOP3.LUT R36, R37.reuse, R3, RZ, 0x3c, !PT ;  /* 0x0000000325247212 */ /* 0x040fe400078e3cff */
[----:B------:R-:W-:-:S02]  /*23d0*/  LOP3.LUT R37, R37, R26, RZ, 0x3c, !PT ;  /* 0x0000001a25257212 */ /* 0x000fc400078e3cff */
[----:B------:R-:W-:-:S04]  /*23e0*/  SHF.R.U32.HI R3, RZ, 0x1e, R0 ;  /* 0x0000001eff037819 */ /* 0x000fc80000011600 */
[----:B------:R-:W0:Y:S01]  /*23f0*/  I2F.F64.S64 R36, R36 ;  /* 0x0000002400247312 */ /* 0x000e220000301c00 */
[----:B------:R-:W-:Y:S01]  /*2400*/  LEA.HI R3, R26, R3, RZ, 0x1 ;  /* 0x000000031a037211 */ /* 0x000fe200078f08ff */
[----:B0-----:R-:W-:-:S10]  /*2410*/  DMUL R38, R36, UR10 ;  /* 0x0000000a24267c28 */ /* 0x001fd40008000000 */
[----:B------:R-:W0:Y:S02]  /*2420*/  F2F.F32.F64 R38, R38 ;  /* 0x0000002600267310 */ /* 0x000e240000301000 */
[----:B01----:R-:W-:-:S07]  /*2430*/  FSEL R0, -R38, R38, !P1 ;  /* 0x0000002626007208 */ /* 0x003fce0004800100 */
.L_x_51:
[----:B------:R-:W-:Y:S05]  /*2440*/  BSYNC.RECONVERGENT B1 ;  /* 0x0000000000017941 */ /* 0x000fea0003800200 */
.L_x_50:
[----:B------:R-:W-:Y:S02]  /*2450*/  IMAD.MOV.U32 R26, RZ, RZ, 0x37cbac00 ;  /* 0x37cbac00ff1a7424 */ /* 0x000fe400078e00ff */
[----:B------:R-:W-:Y:S01]  /*2460*/  FMUL R37, R0, R0 ;  /* 0x0000000000257220 */ /* 0x000fe20000400000 */
[C---:B------:R-:W-:Y:S01]  /*2470*/  LOP3.LUT R36, R3.reuse, 0x1, RZ, 0xc0, !PT ;  /* 0x0000000103247812 */ /* 0x040fe200078ec0ff */
[----:B------:R-:W-:Y:S01]  /*2480*/  IMAD.MOV.U32 R39, RZ, RZ, 0x3e2aaaa8 ;  /* 0x3e2aaaa8ff277424 */ /* 0x000fe200078e00ff */
[----:B------:R-:W-:Y:S01]  /*2490*/  IADD3 R3, PT, PT, R3, 0x1, RZ ;  /* 0x0000000103037810 */ /* 0x000fe20007ffe0ff */
[----:B------:R-:W-:Y:S01]  /*24a0*/  FFMA R26, R37, R26, -0.0013887860113754868507 ;  /* 0xbab607ed251a7423 */ /* 0x000fe2000000001a */
[----:B------:R-:W-:Y:S01]  /*24b0*/  ISETP.NE.U32.AND P1, PT, R36, 0x1, PT ;  /* 0x000000012400780c */ /* 0x000fe20003f25070 */
[----:B------:R-:W-:Y:S01]  /*24c0*/  BSSY.RECONVERGENT B1, `(.L_x_53) ;  /* 0x000003c000017945 */ /* 0x000fe20003800200 */
[----:B------:R-:W-:Y:S02]  /*24d0*/  MOV R36, 0x3c0885e4 ;  /* 0x3c0885e400247802 */ /* 0x000fe40000000f00 */
[----:B------:R-:W-:-:S02]  /*24e0*/  FSEL R26, R26, -0.00019574658654164522886, P1 ;  /* 0xb94d41531a1a7808 */ /* 0x000fc40000800000 */
[----:B------:R-:W-:Y:S02]  /*24f0*/  FSEL R36, R36, 0.041666727513074874878, !P1 ;  /* 0x3d2aaabb24247808 */ /* 0x000fe40004800000 */
[----:B------:R-:W-:Y:S02]  /*2500*/  LOP3.LUT P2, RZ, R3, 0x2, RZ, 0xc0, !PT ;  /* 0x0000000203ff7812 */ /* 0x000fe4000784c0ff */
[----:B------:R-:W-:Y:S01]  /*2510*/  FSEL R0, R0, 1, !P1 ;  /* 0x3f80000000007808 */ /* 0x000fe20004800000 */
[----:B------:R-:W-:Y:S01]  /*2520*/  FFMA R26, R37, R26, R36 ;  /* 0x0000001a251a7223 */ /* 0x000fe20000000024 */
[----:B------:R-:W-:-:S03]  /*2530*/  FSEL R39, -R39, -0.4999999701976776123, !P1 ;  /* 0xbeffffff27277808 */ /* 0x000fc60004800100 */
[C---:B------:R-:W-:Y:S02]  /*2540*/  FFMA R3, R37.reuse, R0, RZ ;  /* 0x0000000025037223 */ /* 0x040fe400000000ff */
[----:B------:R-:W-:-:S04]  /*2550*/  FFMA R26, R37, R26, R39 ;  /* 0x0000001a251a7223 */ /* 0x000fc80000000027 */
[----:B------:R-:W-:-:S04]  /*2560*/  FFMA R3, R3, R26, R0 ;  /* 0x0000001a03037223 */ /* 0x000fc80000000000 */
[----:B------:R-:W-:Y:S01]  /*2570*/  @P2 FADD R3, RZ, -R3 ;  /* 0x80000003ff032221 */ /* 0x000fe20000000000 */
[----:B------:R-:W-:Y:S06]  /*2580*/  @!P0 BRA `(.L_x_54) ;  /* 0x0000000000bc8947 */ /* 0x000fec0003800000 */
[----:B------:R-:W-:-:S13]  /*2590*/  FSETP.NEU.AND P0, PT, |R40|, +INF , PT ;  /* 0x7f8000002800780b */ /* 0x000fda0003f0d200 */
[----:B------:R-:W-:Y:S01]  /*25a0*/  @!P0 FMUL R25, RZ, R40 ;  /* 0x00000028ff198220 */ /* 0x000fe20000400000 */
[----:B------:R-:W-:Y:S01]  /*25b0*/  @!P0 MOV R29, RZ ;  /* 0x000000ff001d8202 */ /* 0x000fe20000000f00 */
[----:B------:R-:W-:Y:S06]  /*25c0*/  @!P0 BRA `(.L_x_54) ;  /* 0x0000000000ac8947 */ /* 0x000fec0003800000 */
[----:B------:R-:W-:Y:S01]  /*25d0*/  SHF.L.U32 R25, R40, 0x8, RZ ;  /* 0x0000000828197819 */ /* 0x000fe200000006ff */
[----:B------:R-:W-:Y:S02]  /*25e0*/  HFMA2 R0, -RZ, RZ, 0, 0 ;  /* 0x00000000ff007431 */ /* 0x000fe400000001ff */
[----:B------:R-:W-:Y:S01]  /*25f0*/  IMAD.MOV.U32 R42, RZ, RZ, RZ ;  /* 0x000000ffff2a7224 */ /* 0x000fe200078e00ff */
[----:B------:R-:W-:Y:S01]  /*2600*/  UMOV UR4, URZ ;  /* 0x000000ff00047c82 */ /* 0x000fe20008000000 */
[----:B------:R-:W-:-:S07]  /*2610*/  LOP3.LUT R29, R25, 0x80000000, RZ, 0xfc, !PT ;  /* 0x80000000191d7812 */ /* 0x000fce00078efcff */
.L_x_55:
        /* <DEDUP_REMOVED lines=38> */
.L_x_54:
[----:B------:R-:W-:Y:S05]  /*2880*/  BSYNC.RECONVERGENT B1 ;  /* 0x0000000000017941 */ /* 0x000fea0003800200 */
.L_x_53:
[----:B------:R-:W-:Y:S01]  /*2890*/  FADD R41, -R41, 1 ;  /* 0x3f80000029297421 */ /* 0x000fe20000000100 */
[----:B------:R-:W-:Y:S03]  /*28a0*/  BSSY.RECONVERGENT B1, `(.L_x_56) ;  /* 0x000000d000017945 */ /* 0x000fe60003800200 */
[----:B------:R-:W-:-:S04]  /*28b0*/  FFMA R45, -R41, R41, 1 ;  /* 0x3f800000292d7423 */ /* 0x000fc80000000129 */
[----:B------:R-:W-:Y:S01]  /*28c0*/  VIADD R0, R45, 0xf3000000 ;  /* 0xf30000002d007836 */ /* 0x000fe20000000000 */
[----:B------:R0:W1:Y:S04]  /*28d0*/  MUFU.RSQ R26, R45 ;  /* 0x0000002d001a7308 */ /* 0x0000680000001400 */
[----:B------:R-:W-:-:S13]  /*28e0*/  ISETP.GT.U32.AND P0, PT, R0, 0x727fffff, PT ;  /* 0x727fffff0000780c */ /* 0x000fda0003f04070 */
[----:B01----:R-:W-:Y:S05]  /*28f0*/  @!P0 BRA `(.L_x_57) ;  /* 0x00000000000c8947 */ /* 0x003fea0003800000 */
[----:B------:R-:W-:-:S07]  /*2900*/  MOV R0, 0x2920 ;  /* 0x0000292000007802 */ /* 0x000fce0000000f00 */
[----:B------:R-:W-:Y:S05]  /*2910*/  CALL.REL.NOINC `($__internal_1_$__cuda_sm20_sqrt_rn_f32_slowpath) ;  /* 0x00000010001c7944 */ /* 0x000fea0003c00000 */
[----:B------:R-:W-:Y:S05]  /*2920*/  BRA `(.L_x_58) ;  /* 0x0000000000107947 */ /* 0x000fea0003800000 */
.L_x_57:
[----:B------:R-:W-:Y:S01]  /*2930*/  FMUL.FTZ R51, R45, R26 ;  /* 0x0000001a2d337220 */ /* 0x000fe20000410000 */
[----:B------:R-:W-:-:S03]  /*2940*/  FMUL.FTZ R26, R26, 0.5 ;  /* 0x3f0000001a1a7820 */ /* 0x000fc60000410000 */
[----:B------:R-:W-:-:S04]  /*2950*/  FFMA R0, -R51, R51, R45 ;  /* 0x0000003333007223 */ /* 0x000fc8000000012d */
[----:B------:R-:W-:-:S07]  /*2960*/  FFMA R51, R0, R26, R51 ;  /* 0x0000001a00337223 */ /* 0x000fce0000000033 */
.L_x_58:
[----:B------:R-:W-:Y:S05]  /*2970*/  BSYNC.RECONVERGENT B1 ;  /* 0x0000000000017941 */ /* 0x000fea0003800200 */
.L_x_56:
[----:B------:R-:W-:Y:S01]  /*2980*/  MOV R37, 0x37cbac00 ;  /* 0x37cbac0000257802 */ /* 0x000fe20000000f00 */
[----:B------:R-:W-:Y:S02]  /*2990*/  HFMA2 R39, -RZ, RZ, 1.0078125, -8.98838043212890625e-05 ;  /* 0x3c0885e4ff277431 */ /* 0x000fe400000001ff */
[----:B------:R-:W-:Y:S01]  /*29a0*/  FMUL R0, R25, R25 ;  /* 0x0000001919007220 */ /* 0x000fe20000400000 */
[----:B------:R-:W-:Y:S01]  /*29b0*/  LOP3.LUT R36, R29, 0x1, RZ, 0xc0, !PT ;  /* 0x000000011d247812 */ /* 0x000fe200078ec0ff */
[----:B------:R-:W-:Y:S01]  /*29c0*/  FFMA R40, R3, R51, R22 ;  /* 0x0000003303287223 */ /* 0x000fe20000000016 */
[----:B------:R-:W-:Y:S01]  /*29d0*/  LOP3.LUT P1, RZ, R29, 0x2, RZ, 0xc0, !PT ;  /* 0x000000021dff7812 */ /* 0x000fe2000782c0ff */
[----:B------:R-:W-:Y:S01]  /*29e0*/  FFMA R26, R0, R37, -0.0013887860113754868507 ;  /* 0xbab607ed001a7423 */ /* 0x000fe20000000025 */
[----:B------:R-:W-:Y:S01]  /*29f0*/  ISETP.NE.U32.AND P0, PT, R36, 0x1, PT ;  /* 0x000000012400780c */ /* 0x000fe20003f05070 */
[----:B------:R-:W-:Y:S02]  /*2a00*/  IMAD.MOV.U32 R36, RZ, RZ, 0x3e2aaaa8 ;  /* 0x3e2aaaa8ff247424 */ /* 0x000fe400078e00ff */
[----:B------:R-:W-:Y:S01]  /*2a10*/  IMAD.MOV.U32 R29, RZ, RZ, RZ ;  /* 0x000000ffff1d7224 */ /* 0x000fe200078e00ff */
[----:B------:R-:W-:-:S02]  /*2a20*/  FSEL R37, R26, -0.00019574658654164522886, !P0 ;  /* 0xb94d41531a257808 */ /* 0x000fc40004000000 */
[----:B------:R-:W-:Y:S02]  /*2a30*/  FSEL R39, R39, 0.041666727513074874878, P0 ;  /* 0x3d2aaabb27277808 */ /* 0x000fe40000000000 */
[----:B------:R-:W-:Y:S02]  /*2a40*/  FSEL R25, R25, 1, P0 ;  /* 0x3f80000019197808 */ /* 0x000fe40000000000 */
[----:B------:R-:W-:Y:S01]  /*2a50*/  FSEL R36, -R36, -0.4999999701976776123, P0 ;  /* 0xbeffffff24247808 */ /* 0x000fe20000000100 */
[C---:B------:R-:W-:Y:S02]  /*2a60*/  FFMA R37, R0.reuse, R37, R39 ;  /* 0x0000002500257223 */ /* 0x040fe40000000027 */
[C---:B------:R-:W-:Y:S02]  /*2a70*/  FFMA R26, R0.reuse, R25, RZ ;  /* 0x00000019001a7223 */ /* 0x040fe400000000ff */
[----:B------:R-:W-:Y:S01]  /*2a80*/  FFMA R36, R0, R37, R36 ;  /* 0x0000002500247223 */ /* 0x000fe20000000024 */
[----:B------:R-:W-:-:S03]  /*2a90*/  MOV R0, RZ ;  /* 0x000000ff00007202 */ /* 0x000fc60000000f00 */
[----:B------:R-:W-:Y:S01]  /*2aa0*/  FFMA R26, R26, R36, R25 ;  /* 0x000000241a1a7223 */ /* 0x000fe20000000019 */
[----:B------:R-:W-:Y:S01]  /*2ab0*/  IADD3 R36, PT, PT, R6, 0x1, RZ ;  /* 0x0000000106247810 */ /* 0x000fe20007ffe0ff */
[----:B------:R-:W-:Y:S02]  /*2ac0*/  HFMA2 R6, -RZ, RZ, 0, 0 ;  /* 0x00000000ff067431 */ /* 0x000fe400000001ff */
[----:B------:R-:W-:Y:S01]  /*2ad0*/  @P1 FADD R26, RZ, -R26 ;  /* 0x8000001aff1a1221 */ /* 0x000fe20000000000 */
[----:B------:R-:W-:-:S03]  /*2ae0*/  ISETP.NE.AND P0, PT, R36, R7, PT ;  /* 0x000000072400720c */ /* 0x000fc60003f05270 */
[----:B------:R-:W-:-:S10]  /*2af0*/  FFMA R39, R26, R51, R23 ;  /* 0x000000331a277223 */ /* 0x000fd40000000017 */
[----:B------:R-:W-:Y:S05]  /*2b00*/  @!P0 BRA `(.L_x_59) ;  /* 0x0000000400148947 */ /* 0x000fea0003800000 */
[----:B------:R-:W-:Y:S01]  /*2b10*/  MOV R6, R36 ;  /* 0x0000002400067202 */ /* 0x000fe20000000f00 */
[----:B------:R-:W-:Y:S01]  /*2b20*/  FADD R38, R24, R41 ;  /* 0x0000002918267221 */ /* 0x000fe20000000000 */
[----:B------:R-:W-:Y:S01]  /*2b30*/  FMUL R5, R5, 0.5 ;  /* 0x3f00000005057820 */ /* 0x000fe20000400000 */
[----:B------:R-:W-:Y:S01]  /*2b40*/  FMUL R4, R4, 0.5 ;  /* 0x3f00000004047820 */ /* 0x000fe20000400000 */
[----:B------:R-:W-:Y:S01]  /*2b50*/  FMUL R2, R2, 0.5 ;  /* 0x3f00000002027820 */ /* 0x000fe20000400000 */
[----:B------:R-:W-:Y:S01]  /*2b60*/  FFMA R37, R22, 9.9999997473787516356e-05, R19 ;  /* 0x38d1b71716257823 */ /* 0x000fe20000000013 */
[----:B------:R-:W-:Y:S01]  /*2b70*/  FFMA R36, R23, 9.9999997473787516356e-05, R20 ;  /* 0x38d1b71717247823 */ /* 0x000fe20000000014 */
[----:B------:R-:W-:Y:S01]  /*2b80*/  FFMA R29, R24, 9.9999997473787516356e-05, R21 ;  /* 0x38d1b717181d7823 */ /* 0x000fe20000000015 */
[----:B------:R-:W-:Y:S06]  /*2b90*/  BRA `(.L_x_60) ;  /* 0xffffffdc005c7947 */ /* 0x000fec000383ffff */
.L_x_49:
[CC--:B------:R-:W-:Y:S01]  /*2ba0*/  FMNMX R7, |R39|.reuse, |R40|.reuse, !PT ;  /* 0x4000002827077209 */ /* 0x0c0fe20007800200 */
[----:B------:R-:W-:Y:S01]  /*2bb0*/  BSSY.RECONVERGENT B1, `(.L_x_61) ;  /* 0x0000019000017945 */ /* 0x000fe20003800200 */
[----:B------:R-:W-:Y:S02]  /*2bc0*/  FMNMX R0, |R39|, |R40|, PT ;  /* 0x4000002827007209 */ /* 0x000fe40003800200 */
[CC--:B------:R-:W-:Y:S02]  /*2bd0*/  FMNMX R3, R7.reuse, |R38|.reuse, !PT ;  /* 0x4000002607037209 */ /* 0x0c0fe40007800000 */
[----:B------:R-:W-:Y:S02]  /*2be0*/  FMNMX R7, R7, |R38|, PT ;  /* 0x4000002607077209 */ /* 0x000fe40003800000 */
[----:B------:R-:W-:-:S04]  /*2bf0*/  LOP3.LUT R6, R3, 0xfe000000, RZ, 0xc0, !PT ;  /* 0xfe00000003067812 */ /* 0x000fc800078ec0ff */
[----:B------:R-:W-:-:S05]  /*2c00*/  LOP3.LUT R34, R6, 0x7e800000, RZ, 0x3c, !PT ;  /* 0x7e80000006227812 */ /* 0x000fca00078e3cff */
[-C--:B------:R-:W-:Y:S01]  /*2c10*/  FMUL R7, R7, R34.reuse ;  /* 0x0000002207077220 */ /* 0x080fe20000400000 */
[-C--:B------:R-:W-:Y:S01]  /*2c20*/  FMUL R0, R0, R34.reuse ;  /* 0x0000002200007220 */ /* 0x080fe20000400000 */
[----:B------:R-:W-:Y:S02]  /*2c30*/  FMUL R34, R3, R34 ;  /* 0x0000002203227220 */ /* 0x000fe40000400000 */
[----:B------:R-:W-:-:S04]  /*2c40*/  FMUL R7, R7, R7 ;  /* 0x0000000707077220 */ /* 0x000fc80000400000 */
[----:B------:R-:W-:-:S04]  /*2c50*/  FFMA R7, R0, R0, R7 ;  /* 0x0000000000077223 */ /* 0x000fc80000000007 */
[----:B------:R-:W-:-:S04]  /*2c60*/  FFMA R45, R34, R34, R7 ;  /* 0x00000022222d7223 */ /* 0x000fc80000000007 */
[----:B------:R-:W-:Y:S01]  /*2c70*/  VIADD R7, R45, 0xf3000000 ;  /* 0xf30000002d077836 */ /* 0x000fe20000000000 */
[----:B------:R0:W1:Y:S04]  /*2c80*/  MUFU.RSQ R0, R45 ;  /* 0x0000002d00007308 */ /* 0x0000680000001400 */
[----:B------:R-:W-:Y:S01]  /*2c90*/  ISETP.GT.U32.AND P0, PT, R7, 0x727fffff, PT ;  /* 0x727fffff0700780c */ /* 0x000fe20003f04070 */
[----:B------:R-:W-:-:S04]  /*2ca0*/  FADD R7, |R39|, |R40| ;  /* 0x4000002827077221 */ /* 0x000fc80000000200 */
[----:B------:R-:W-:-:S08]  /*2cb0*/  FADD R53, R7, |R38| ;  /* 0x4000002607357221 */ /* 0x000fd00000000000 */
[----:B01----:R-:W-:Y:S05]  /*2cc0*/  @!P0 BRA `(.L_x_62) ;  /* 0x00000000000c8947 */ /* 0x003fea0003800000 */
[----:B------:R-:W-:-:S07]  /*2cd0*/  MOV R0, 0x2cf0 ;  /* 0x00002cf000007802 */ /* 0x000fce0000000f00 */
[----:B------:R-:W-:Y:S05]  /*2ce0*/  CALL.REL.NOINC `($__internal_1_$__cuda_sm20_sqrt_rn_f32_slowpath) ;  /* 0x0000000c00287944 */ /* 0x000fea0003c00000 */
[----:B------:R-:W-:Y:S05]  /*2cf0*/  BRA `(.L_x_63) ;  /* 0x0000000000107947 */ /* 0x000fea0003800000 */
.L_x_62:
[----:B------:R-:W-:Y:S01]  /*2d00*/  FMUL.FTZ R51, R45, R0 ;  /* 0x000000002d337220 */ /* 0x000fe20000410000 */
[----:B------:R-:W-:-:S03]  /*2d10*/  FMUL.FTZ R7, R0, 0.5 ;  /* 0x3f00000000077820 */ /* 0x000fc60000410000 */
[----:B------:R-:W-:-:S04]  /*2d20*/  FFMA R0, -R51, R51, R45 ;  /* 0x0000003333007223 */ /* 0x000fc8000000012d */
[----:B------:R-:W-:-:S07]  /*2d30*/  FFMA R51, R0, R7, R51 ;  /* 0x0000000700337223 */ /* 0x000fce0000000033 */
.L_x_63:
[----:B------:R-:W-:Y:S05]  /*2d40*/  BSYNC.RECONVERGENT B1 ;  /* 0x0000000000017941 */ /* 0x000fea0003800200 */
.L_x_61:
[----:B------:R-:W-:Y:S01]  /*2d50*/  FSETP.GT.AND P0, PT, R53, R3, PT ;  /* 0x000000033500720b */ /* 0x000fe20003f04000 */
[----:B------:R-:W-:Y:S01]  /*2d60*/  BSSY.RECONVERGENT B1, `(.L_x_64) ;  /* 0x0000010000017945 */ /* 0x000fe20003800200 */
[----:B------:R-:W-:-:S11]  /*2d70*/  LOP3.LUT R6, R6, 0x800000, RZ, 0xfc, !PT ;  /* 0x0080000006067812 */ /* 0x000fd600078efcff */
[----:B------:R-:W-:Y:S01]  /*2d80*/  @P0 FMUL R53, R6, R51 ;  /* 0x0000003306350220 */ /* 0x000fe20000400000 */
[----:B------:R-:W-:-:S04]  /*2d90*/  FSETP.NEU.AND P0, PT, R3, +INF , PT ;  /* 0x7f8000000300780b */ /* 0x000fc80003f0d000 */
[----:B------:R-:W-:-:S04]  /*2da0*/  IADD3 R0, PT, PT, R53, 0x1800000, RZ ;  /* 0x0180000035007810 */ /* 0x000fc80007ffe0ff */
[----:B------:R-:W-:-:S04]  /*2db0*/  LOP3.LUT R0, R0, 0x7f800000, RZ, 0xc0, !PT ;  /* 0x7f80000000007812 */ /* 0x000fc800078ec0ff */
[----:B------:R-:W-:-:S13]  /*2dc0*/  ISETP.GT.U32.AND P1, PT, R0, 0x1ffffff, PT ;  /* 0x01ffffff0000780c */ /* 0x000fda0003f24070 */
[----:B------:R-:W-:Y:S05]  /*2dd0*/  @P1 BRA `(.L_x_65) ;  /* 0x0000000000101947 */ /* 0x000fea0003800000 */
[----:B------:R-:W-:-:S07]  /*2de0*/  MOV R44, 0x2e00 ;  /* 0x00002e00002c7802 */ /* 0x000fce0000000f00 */
[----:B------:R-:W-:Y:S05]  /*2df0*/  CALL.REL.NOINC `($__internal_0_$__cuda_sm20_rcp_rn_f32_slowpath) ;  /* 0x0000000800147944 */ /* 0x000fea0003c00000 */
[----:B------:R-:W-:Y:S01]  /*2e00*/  MOV R0, R47 ;  /* 0x0000002f00007202 */ /* 0x000fe20000000f00 */
[----:B------:R-:W-:Y:S06]  /*2e10*/  BRA `(.L_x_66) ;  /* 0x0000000000107947 */ /* 0x000fec0003800000 */
.L_x_65:
[----:B------:R-:W0:Y:S02]  /*2e20*/  MUFU.RCP R0, R53 ;  /* 0x0000003500007308 */ /* 0x000e240000001000 */
[----:B0-----:R-:W-:-:S04]  /*2e30*/  FFMA R3, R53, R0, -1 ;  /* 0xbf80000035037423 */ /* 0x001fc80000000000 */
[----:B------:R-:W-:-:S04]  /*2e40*/  FADD.FTZ R3, -R3, -RZ ;  /* 0x800000ff03037221 */ /* 0x000fc80000010100 */
[----:B------:R-:W-:-:S07]  /*2e50*/  FFMA R0, R0, R3, R0 ;  /* 0x0000000300007223 */ /* 0x000fce0000000000 */
.L_x_66:
[----:B------:R-:W-:Y:S05]  /*2e60*/  BSYNC.RECONVERGENT B1 ;  /* 0x0000000000017941 */ /* 0x000fea0003800200 */
.L_x_64:
[----:B------:R-:W-:Y:S01]  /*2e70*/  FSEL R0, R0, RZ, P0 ;  /* 0x000000ff00007208 */ /* 0x000fe20000000000 */
[----:B------:R-:W-:Y:S01]  /*2e80*/  IMAD.MOV.U32 R35, RZ, RZ, R31 ;  /* 0x000000ffff237224 */ /* 0x000fe200078e001f */
[----:B------:R-:W-:Y:S01]  /*2e90*/  MOV R34, R28 ;  /* 0x0000001c00227202 */ /* 0x000fe20000000f00 */
[----:B------:R-:W-:Y:S01]  /*2ea0*/  IMAD.MOV.U32 R28, RZ, RZ, R25 ;  /* 0x000000ffff1c7224 */ /* 0x000fe200078e0019 */
[----:B------:R-:W-:Y:S01]  /*2eb0*/  MOV R31, R27 ;  /* 0x0000001b001f7202 */ /* 0x000fe20000000f00 */
[----:B------:R-:W-:Y:S01]  /*2ec0*/  FFMA R0, R0, R39, 1 ;  /* 0x3f80000000007423 */ /* 0x000fe20000000027 */
[----:B------:R-:W-:-:S03]  /*2ed0*/  MOV R27, R26 ;  /* 0x0000001a001b7202 */ /* 0x000fc60000000f00 */
[----:B------:R-:W-:-:S04]  /*2ee0*/  FMUL R7, R0, 0.5 ;  /* 0x3f00000000077820 */ /* 0x000fc80000400000 */
[----:B------:R-:W-:-:S04]  /*2ef0*/  FADD R6, -R7, 1 ;  /* 0x3f80000007067421 */ /* 0x000fc80000000100 */
[C-C-:B------:R-:W-:Y:S01]  /*2f00*/  FFMA R0, R7.reuse, 0.5, R6.reuse ;  /* 0x3f00000007007823 */ /* 0x140fe20000000006 */
[C-C-:B------:R-:W-:Y:S01]  /*2f10*/  FFMA R3, R7.reuse, 0.69999998807907104492, R6.reuse ;  /* 0x3f33333307037823 */ /* 0x140fe20000000006 */
[----:B------:R-:W-:Y:S02]  /*2f20*/  FADD R7, R7, R6 ;  /* 0x0000000607077221 */ /* 0x000fe40000000000 */
[----:B------:R-:W-:Y:S01]  /*2f30*/  FFMA R0, R0, R5, RZ ;  /* 0x0000000500007223 */ /* 0x000fe200000000ff */
[----:B------:R-:W-:Y:S01]  /*2f40*/  FFMA R29, R3, R4, RZ ;  /* 0x00000004031d7223 */ /* 0x000fe200000000ff */
[----:B------:R-:W-:-:S07]  /*2f50*/  FFMA R6, R7, R2, RZ ;  /* 0x0000000207067223 */ /* 0x000fce00000000ff */
.L_x_59:
[----:B------:R-:W-:Y:S05]  /*2f60*/  BSYNC.RECONVERGENT B0 ;  /* 0x0000000000007941 */ /* 0x000fea0003800200 */
.L_x_6:
[----:B------:R-:W0:Y:S02]  /*2f70*/  LDC.64 R2, c[0x0][0x388] ;  /* 0x0000e200ff027b82 */ /* 0x000e240000000a00 */
[----:B0-----:R-:W2:Y:S01]  /*2f80*/  LDG.E R2, desc[UR12][R2.64+0xc] ;  /* 0x00000c0c02027981 */ /* 0x001ea2000c1e1900 */
[----:B------:R-:W-:Y:S01]  /*2f90*/  UIADD3 UR5, UP0, UPT, UR5, 0x1, URZ ;  /* 0x0000000105057890 */ /* 0x000fe2000ff1e0ff */
[----:B------:R-:W-:Y:S01]  /*2fa0*/  FADD R9, R0, R9 ;  /* 0x0000000900097221 */ /* 0x000fe20000000000 */
[----:B------:R-:W-:Y:S01]  /*2fb0*/  FADD R10, R29, R10 ;  /* 0x0000000a1d0a7221 */ /* 0x000fe20000000000 */
[----:B------:R-:W-:Y:S01]  /*2fc0*/  FADD R11, R6, R11 ;  /* 0x0000000b060b7221 */ /* 0x000fe20000000000 */
[----:B------:R-:W-:Y:S01]  /*2fd0*/  UIADD3.X UR6, UPT, UPT, URZ, UR6, URZ, UP0, !UPT ;  /* 0x00000006ff067290 */ /* 0x000fe200087fe4ff */
[----:B------:R-:W-:-:S05]  /*2fe0*/  IMAD.MOV.U32 R26, RZ, RZ, R30 ;  /* 0x000000ffff1a7224 */ /* 0x000fca00078e001e */
[----:B------:R-:W-:Y:S02]  /*2ff0*/  MOV R4, UR6 ;  /* 0x0000000600047c02 */ /* 0x000fe40008000f00 */
[----:B--2---:R-:W-:-:S04]  /*3000*/  ISETP.LE.U32.AND P0, PT, R2, UR5, PT ;  /* 0x0000000502007c0c */ /* 0x004fc8000bf03070 */
[----:B------:R-:W-:-:S13]  /*3010*/  ISETP.GE.U32.AND.EX P0, PT, R4, RZ, PT, P0 ;  /* 0x000000ff0400720c */ /* 0x000fda0003f06100 */
[----:B------:R-:W-:Y:S05]  /*3020*/  @!P0 BRA `(.L_x_67) ;  /* 0xffffffd400548947 */ /* 0x000fea000383ffff */
[----:B------:R-:W-:-:S07]  /*3030*/  I2FP.F32.U32 R53, R2 ;  /* 0x0000000200357245 */ /* 0x000fce0000201000 */
.L_x_5:
        /* <DEDUP_REMOVED lines=8> */
.L_x_68:
[----:B------:R-:W0:Y:S02]  /*30c0*/  MUFU.RCP R0, R53 ;  /* 0x0000003500007308 */ /* 0x000e240000001000 */
[----:B0-----:R-:W-:-:S04]  /*30d0*/  FFMA R2, R0, R53, -1 ;  /* 0xbf80000000027423 */ /* 0x001fc80000000035 */
[----:B------:R-:W-:-:S04]  /*30e0*/  FADD.FTZ R3, -R2, -RZ ;  /* 0x800000ff02037221 */ /* 0x000fc80000010100 */
[----:B------:R-:W-:-:S07]  /*30f0*/  FFMA R0, R0, R3, R0 ;  /* 0x0000000300007223 */ /* 0x000fce0000000000 */
.L_x_69:
[C---:B------:R-:W-:Y:S01]  /*3100*/  FMUL R45, R0.reuse, R9 ;  /* 0x00000009002d7220 */ /* 0x040fe20000400000 */
[----:B------:R-:W-:Y:S01]  /*3110*/  BSSY.RECONVERGENT B0, `(.L_x_70) ;  /* 0x0000014000007945 */ /* 0x000fe20003800200 */
[C---:B------:R-:W-:Y:S01]  /*3120*/  FMUL R10, R0.reuse, R10 ;  /* 0x0000000a000a7220 */ /* 0x040fe20000400000 */
[----:B------:R-:W-:Y:S01]  /*3130*/  FMUL R11, R0, R11 ;  /* 0x0000000b000b7220 */ /* 0x000fe20000400000 */
[----:B------:R-:W-:Y:S01]  /*3140*/  IMAD.MOV.U32 R4, RZ, RZ, RZ ;  /* 0x000000ffff047224 */ /* 0x000fe200078e00ff */
[----:B------:R-:W-:-:S13]  /*3150*/  FSETP.GT.AND P0, PT, R45, RZ, PT ;  /* 0x000000ff2d00720b */ /* 0x000fda0003f04000 */
        /* <DEDUP_REMOVED lines=8> */
[----:B------:R-:W-:Y:S01]  /*31e0*/  MOV R4, R51 ;  /* 0x0000003300047202 */ /* 0x000fe20000000f00 */
[----:B------:R-:W-:Y:S06]  /*31f0*/  BRA `(.L_x_73) ;  /* 0x0000000000107947 */ /* 0x000fec0003800000 */
.L_x_72:
[----:B-1----:R-:W-:Y:S01]  /*3200*/  FMUL.FTZ R4, R45, R0 ;  /* 0x000000002d047220 */ /* 0x002fe20000410000 */
[----:B------:R-:W-:-:S03]  /*3210*/  FMUL.FTZ R0, R0, 0.5 ;  /* 0x3f00000000007820 */ /* 0x000fc60000410000 */
[----:B------:R-:W-:-:S04]  /*3220*/  FFMA R3, -R4, R4, R45 ;  /* 0x0000000404037223 */ /* 0x000fc8000000012d */
[----:B------:R-:W-:-:S07]  /*3230*/  FFMA R4, R3, R0, R4 ;  /* 0x0000000003047223 */ /* 0x000fce0000000004 */
.L_x_73:
[----:B------:R-:W-:Y:S05]  /*3240*/  BSYNC.RECONVERGENT B1 ;  /* 0x0000000000017941 */ /* 0x000fea0003800200 */
.L_x_71:
[----:B------:R-:W-:Y:S05]  /*3250*/  BSYNC.RECONVERGENT B0 ;  /* 0x0000000000007941 */ /* 0x000fea0003800200 */
.L_x_70:
[----:B------:R-:W-:Y:S01]  /*3260*/  FSETP.GT.AND P0, PT, R10, RZ, PT ;  /* 0x000000ff0a00720b */ /* 0x000fe20003f04000 */
[----:B------:R-:W-:Y:S01]  /*3270*/  BSSY.RECONVERGENT B0, `(.L_x_74) ;  /* 0x0000012000007945 */ /* 0x000fe20003800200 */
[----:B------:R-:W-:-:S11]  /*3280*/  IMAD.MOV.U32 R5, RZ, RZ, RZ ;  /* 0x000000ffff057224 */ /* 0x000fd600078e00ff */
[----:B------:R-:W-:Y:S05]  /*3290*/  @!P0 BRA `(.L_x_75) ;  /* 0x00000000003c8947 */ /* 0x000fea0003800000 */
[----:B------:R-:W-:Y:S01]  /*32a0*/  IADD3 R0, PT, PT, R10, -0xd000000, RZ ;  /* 0xf30000000a007810 */ /* 0x000fe20007ffe0ff */
[----:B------:R0:W1:Y:S01]  /*32b0*/  MUFU.RSQ R3, R10 ;  /* 0x0000000a00037308 */ /* 0x0000620000001400 */
[----:B------:R-:W-:Y:S02]  /*32c0*/  BSSY.RECONVERGENT B1, `(.L_x_75) ;  /* 0x000000c000017945 */ /* 0x000fe40003800200 */
[----:B------:R-:W-:-:S13]  /*32d0*/  ISETP.GT.U32.AND P0, PT, R0, 0x727fffff, PT ;  /* 0x727fffff0000780c */ /* 0x000fda0003f04070 */
[----:B0-----:R-:W-:Y:S05]  /*32e0*/  @!P0 BRA `(.L_x_76) ;  /* 0x0000000000148947 */ /* 0x001fea0003800000 */
[----:B------:R-:W-:Y:S02]  /*32f0*/  MOV R45, R10 ;  /* 0x0000000a002d7202 */ /* 0x000fe40000000f00 */
[----:B------:R-:W-:-:S07]  /*3300*/  MOV R0, 0x3320 ;  /* 0x0000332000007802 */ /* 0x000fce0000000f00 */
[----:B-1----:R-:W-:Y:S05]  /*3310*/  CALL.REL.NOINC `($__internal_1_$__cuda_sm20_sqrt_rn_f32_slowpath) ;  /* 0x00000004009c7944 */ /* 0x002fea0003c00000 */
[----:B------:R-:W-:Y:S01]  /*3320*/  IMAD.MOV.U32 R5, RZ, RZ, R51 ;  /* 0x000000ffff057224 */ /* 0x000fe200078e0033 */
[----:B------:R-:W-:Y:S06]  /*3330*/  BRA `(.L_x_77) ;  /* 0x0000000000107947 */ /* 0x000fec0003800000 */
.L_x_76:
[----:B-1----:R-:W-:Y:S01]  /*3340*/  FMUL.FTZ R5, R10, R3 ;  /* 0x000000030a057220 */ /* 0x002fe20000410000 */
[----:B------:R-:W-:-:S03]  /*3350*/  FMUL.FTZ R2, R3, 0.5 ;  /* 0x3f00000003027820 */ /* 0x000fc60000410000 */
[----:B------:R-:W-:-:S04]  /*3360*/  FFMA R0, -R5, R5, R10 ;  /* 0x0000000505007223 */ /* 0x000fc8000000010a */
[----:B------:R-:W-:-:S07]  /*3370*/  FFMA R5, R0, R2, R5 ;  /* 0x0000000200057223 */ /* 0x000fce0000000005 */
.L_x_77:
[----:B------:R-:W-:Y:S05]  /*3380*/  BSYNC.RECONVERGENT B1 ;  /* 0x0000000000017941 */ /* 0x000fea0003800200 */
.L_x_75:
[----:B------:R-:W-:Y:S05]  /*3390*/  BSYNC.RECONVERGENT B0 ;  /* 0x0000000000007941 */ /* 0x000fea0003800200 */
.L_x_74:
[----:B------:R-:W-:Y:S01]  /*33a0*/  FSETP.GT.AND P0, PT, R11, RZ, PT ;  /* 0x000000ff0b00720b */ /* 0x000fe20003f04000 */
[----:B------:R-:W-:Y:S01]  /*33b0*/  BSSY.RECONVERGENT B0, `(.L_x_78) ;  /* 0x0000012000007945 */ /* 0x000fe20003800200 */
[----:B------:R-:W-:-:S11]  /*33c0*/  HFMA2 R0, -RZ, RZ, 0, 0 ;  /* 0x00000000ff007431 */ /* 0x000fd600000001ff */
[----:B------:R-:W-:Y:S05]  /*33d0*/  @!P0 BRA `(.L_x_79) ;  /* 0x00000000003c8947 */ /* 0x000fea0003800000 */
[----:B------:R-:W-:Y:S01]  /*33e0*/  IADD3 R0, PT, PT, R11, -0xd000000, RZ ;  /* 0xf30000000b007810 */ /* 0x000fe20007ffe0ff */
[----:B------:R0:W1:Y:S01]  /*33f0*/  MUFU.RSQ R2, R11 ;  /* 0x0000000b00027308 */ /* 0x0000620000001400 */
[----:B------:R-:W-:Y:S02]  /*3400*/  BSSY.RECONVERGENT B1, `(.L_x_79) ;  /* 0x000000c000017945 */ /* 0x000fe40003800200 */
[----:B------:R-:W-:-:S13]  /*3410*/  ISETP.GT.U32.AND P0, PT, R0, 0x727fffff, PT ;  /* 0x727fffff0000780c */ /* 0x000fda0003f04070 */
[----:B0-----:R-:W-:Y:S05]  /*3420*/  @!P0 BRA `(.L_x_80) ;  /* 0x0000000000148947 */ /* 0x001fea0003800000 */
[----:B------:R-:W-:Y:S01]  /*3430*/  IMAD.MOV.U32 R45, RZ, RZ, R11 ;  /* 0x000000ffff2d7224 */ /* 0x000fe200078e000b */
[----:B------:R-:W-:-:S07]  /*3440*/  MOV R0, 0x3460 ;  /* 0x0000346000007802 */ /* 0x000fce0000000f00 */
[----:B-1----:R-:W-:Y:S05]  /*3450*/  CALL.REL.NOINC `($__internal_1_$__cuda_sm20_sqrt_rn_f32_slowpath) ;  /* 0x00000004004c7944 */ /* 0x002fea0003c00000 */
[----:B------:R-:W-:Y:S01]  /*3460*/  MOV R0, R51 ;  /* 0x0000003300007202 */ /* 0x000fe20000000f00 */
[----:B------:R-:W-:Y:S06]  /*3470*/  BRA `(.L_x_81) ;  /* 0x0000000000107947 */ /* 0x000fec0003800000 */
.L_x_80:
[----:B-1----:R-:W-:Y:S01]  /*3480*/  FMUL.FTZ R0, R11, R2 ;  /* 0x000000020b007220 */ /* 0x002fe20000410000 */
[----:B------:R-:W-:-:S03]  /*3490*/  FMUL.FTZ R2, R2, 0.5 ;  /* 0x3f00000002027820 */ /* 0x000fc60000410000 */
[----:B------:R-:W-:-:S04]  /*34a0*/  FFMA R3, -R0, R0, R11 ;  /* 0x0000000000037223 */ /* 0x000fc8000000010b */
[----:B------:R-:W-:-:S07]  /*34b0*/  FFMA R0, R3, R2, R0 ;  /* 0x0000000203007223 */ /* 0x000fce0000000000 */
.L_x_81:
[----:B------:R-:W-:Y:S05]  /*34c0*/  BSYNC.RECONVERGENT B1 ;  /* 0x0000000000017941 */ /* 0x000fea0003800200 */
.L_x_79:
[----:B------:R-:W-:Y:S05]  /*34d0*/  BSYNC.RECONVERGENT B0 ;  /* 0x0000000000007941 */ /* 0x000fea0003800200 */
.L_x_78:
[----:B------:R-:W0:Y:S01]  /*34e0*/  LDC.64 R2, c[0x0][0x388] ;  /* 0x0000e200ff027b82 */ /* 0x000e220000000a00 */
[----:B------:R-:W-:Y:S01]  /*34f0*/  FMNMX R4, R4, 0.99900001287460327148, PT ;  /* 0x3f7fbe7704047809 */ /* 0x000fe20003800000 */
[----:B------:R-:W1:Y:S01]  /*3500*/  LDCU.64 UR4, c[0x0][0x380] ;  /* 0x00007000ff0477ac */ /* 0x000e620008000a00 */
[----:B0-----:R-:W2:Y:S01]  /*3510*/  LDG.E R2, desc[UR12][R2.64] ;  /* 0x0000000c02027981 */ /* 0x001ea2000c1e1900 */
[----:B------:R-:W-:Y:S02]  /*3520*/  FMNMX R5, R5, 0.99900001287460327148, PT ;  /* 0x3f7fbe7705057809 */ /* 0x000fe40003800000 */
[----:B------:R-:W-:Y:S02]  /*3530*/  FMNMX R0, R0, 0.99900001287460327148, PT ;  /* 0x3f7fbe7700007809 */ /* 0x000fe40003800000 */
[----:B------:R-:W-:Y:S02]  /*3540*/  FMNMX R4, RZ, R4, !PT ;  /* 0x00000004ff047209 */ /* 0x000fe40007800000 */
[----:B------:R-:W-:-:S02]  /*3550*/  FMNMX R6, RZ, R5, !PT ;  /* 0x00000005ff067209 */ /* 0x000fc40007800000 */
[----:B------:R-:W-:Y:S01]  /*3560*/  FMNMX R0, RZ, R0, !PT ;  /* 0x00000000ff007209 */ /* 0x000fe20007800000 */
[----:B------:R-:W-:Y:S02]  /*3570*/  FMUL R4, R4, 255 ;  /* 0x437f000004047820 */ /* 0x000fe40000400000 */
[----:B------:R-:W-:Y:S02]  /*3580*/  FMUL R6, R6, 255 ;  /* 0x437f000006067820 */ /* 0x000fe40000400000 */
[----:B------:R-:W-:Y:S01]  /*3590*/  FMUL R8, R0, 255 ;  /* 0x437f000000087820 */ /* 0x000fe20000400000 */
[----:B------:R-:W0:Y:S08]  /*35a0*/  F2I.U32.TRUNC.NTZ R5, R4 ;  /* 0x0000000400057305 */ /* 0x000e30000020f000 */
[----:B------:R-:W3:Y:S08]  /*35b0*/  F2I.U32.TRUNC.NTZ R7, R6 ;  /* 0x0000000600077305 */ /* 0x000ef0000020f000 */
[----:B------:R-:W4:Y:S01]  /*35c0*/  F2I.U32.TRUNC.NTZ R9, R8 ;  /* 0x0000000800097305 */ /* 0x000f22000020f000 */
[----:B--2---:R-:W-:-:S04]  /*35d0*/  IMAD R2, R17, R2, R18 ;  /* 0x0000000211027224 */ /* 0x004fc800078e0212 */
[----:B------:R-:W-:-:S05]  /*35e0*/  IMAD R0, R2, 0x3, RZ ;  /* 0x0000000302007824 */ /* 0x000fca00078e02ff */
[----:B-1----:R-:W-:-:S04]  /*35f0*/  IADD3 R2, P0, PT, R0, UR4, RZ ;  /* 0x0000000400027c10 */ /* 0x002fc8000ff1e0ff */
[----:B------:R-:W-:-:S05]  /*3600*/  LEA.HI.X.SX32 R3, R0, UR5, 0x1, P0 ;  /* 0x0000000500037c11 */ /* 0x000fca00080f0eff */
[----:B0-----:R-:W-:Y:S04]  /*3610*/  STG.E.U8 desc[UR12][R2.64], R5 ;  /* 0x0000000502007986 */ /* 0x001fe8000c10110c */
[----:B---3--:R-:W-:Y:S04]  /*3620*/  STG.E.U8 desc[UR12][R2.64+0x1], R7 ;  /* 0x0000010702007986 */ /* 0x008fe8000c10110c */
[----:B----4-:R-:W-:Y:S01]  /*3630*/  STG.E.U8 desc[UR12][R2.64+0x2], R9 ;  /* 0x0000020902007986 */ /* 0x010fe2000c10110c */
[----:B------:R-:W-:Y:S05]  /*3640*/  EXIT ;  /* 0x000000000000794d */ /* 0x000fea0003800000 */
        .weak           $__internal_0_$__cuda_sm20_rcp_rn_f32_slowpath
        .type           $__internal_0_$__cuda_sm20_rcp_rn_f32_slowpath,@function
        .size           $__internal_0_$__cuda_sm20_rcp_rn_f32_slowpath,($__internal_1_$__cuda_sm20_sqrt_rn_f32_slowpath - $__internal_0_$__cuda_sm20_rcp_rn_f32_slowpath)
$__internal_0_$__cuda_sm20_rcp_rn_f32_slowpath:
[----:B------:R-:W-:Y:S01]  /*3650*/  SHF.L.U32 R45, R53, 0x1, RZ ;  /* 0x00000001352d7819 */ /* 0x000fe200000006ff */
[----:B------:R-:W-:Y:S03]  /*3660*/  BSSY.RECONVERGENT B2, `(.L_x_82) ;  /* 0x0000030000027945 */ /* 0x000fe60003800200 */
[----:B------:R-:W-:-:S04]  /*3670*/  SHF.R.U32.HI R45, RZ, 0x18, R45 ;  /* 0x00000018ff2d7819 */ /* 0x000fc8000001162d */
[----:B------:R-:W-:-:S13]  /*3680*/  ISETP.NE.U32.AND P1, PT, R45, RZ, PT ;  /* 0x000000ff2d00720c */ /* 0x000fda0003f25070 */
[----:B------:R-:W-:Y:S05]  /*3690*/  @P1 BRA `(.L_x_83) ;  /* 0x0000000000281947 */ /* 0x000fea0003800000 */
[----:B------:R-:W-:-:S05]  /*36a0*/  IMAD.SHL.U32 R45, R53, 0x2, RZ ;  /* 0x00000002352d7824 */ /* 0x000fca00078e00ff */
[----:B------:R-:W-:-:S13]  /*36b0*/  ISETP.NE.AND P1, PT, R45, RZ, PT ;  /* 0x000000ff2d00720c */ /* 0x000fda0003f25270 */
[----:B------:R-:W-:Y:S01]  /*36c0*/  @P1 FFMA R45, R53, 1.84467440737095516160e+19, RZ ;  /* 0x5f800000352d1823 */ /* 0x000fe200000000ff */
[----:B------:R-:W-:Y:S08]  /*36d0*/  @!P1 MUFU.RCP R47, R53 ;  /* 0x00000035002f9308 */ /* 0x000ff00000001000 */
[----:B------:R-:W0:Y:S02]  /*36e0*/  @P1 MUFU.RCP R46, R45 ;  /* 0x0000002d002e1308 */ /* 0x000e240000001000 */
[----:B0-----:R-:W-:-:S04]  /*36f0*/  @P1 FFMA R48, R45, R46, -1 ;  /* 0xbf8000002d301423 */ /* 0x001fc8000000002e */
[----:B------:R-:W-:-:S04]  /*3700*/  @P1 FADD.FTZ R49, -R48, -RZ ;  /* 0x800000ff30311221 */ /* 0x000fc80000010100 */
[----:B------:R-:W-:-:S04]  /*3710*/  @P1 FFMA R46, R46, R49, R46 ;  /* 0x000000312e2e1223 */ /* 0x000fc8000000002e */
[----:B------:R-:W-:Y:S01]  /*3720*/  @P1 FFMA R47, R46, 1.84467440737095516160e+19, RZ ;  /* 0x5f8000002e2f1823 */ /* 0x000fe200000000ff */
[----:B------:R-:W-:Y:S06]  /*3730*/  BRA `(.L_x_84) ;  /* 0x0000000000887947 */ /* 0x000fec0003800000 */
.L_x_83:
[----:B------:R-:W-:-:S04]  /*3740*/  IADD3 R46, PT, PT, R45, -0xfd, RZ ;  /* 0xffffff032d2e7810 */ /* 0x000fc80007ffe0ff */
[----:B------:R-:W-:-:S13]  /*3750*/  ISETP.GT.U32.AND P1, PT, R46, 0x1, PT ;  /* 0x000000012e00780c */ /* 0x000fda0003f24070 */
[----:B------:R-:W-:Y:S05]  /*3760*/  @P1 BRA `(.L_x_85) ;  /* 0x0000000000781947 */ /* 0x000fea0003800000 */
[----:B------:R-:W-:Y:S01]  /*3770*/  LOP3.LUT R57, R53, 0x7fffff, RZ, 0xc0, !PT ;  /* 0x007fffff35397812 */ /* 0x000fe200078ec0ff */
[----:B------:R-:W-:Y:S01]  /*3780*/  HFMA2 R49, -RZ, RZ, 0, 1.78813934326171875e-07 ;  /* 0x00000003ff317431 */ /* 0x000fe200000001ff */
[----:B------:R-:W-:Y:S02]  /*3790*/  IADD3 R45, PT, PT, R45, -0xfc, RZ ;  /* 0xffffff042d2d7810 */ /* 0x000fe40007ffe0ff */
[----:B------:R-:W-:-:S04]  /*37a0*/  LOP3.LUT R57, R57, 0x3f800000, RZ, 0xfc, !PT ;  /* 0x3f80000039397812 */ /* 0x000fc800078efcff */
[----:B------:R-:W0:Y:S01]  /*37b0*/  MUFU.RCP R48, R57 ;  /* 0x0000003900307308 */ /* 0x000e220000001000 */
[----:B------:R-:W-:Y:S01]  /*37c0*/  SHF.L.U32 R49, R49, R46, RZ ;  /* 0x0000002e31317219 */ /* 0x000fe200000006ff */
[----:B0-----:R-:W-:-:S04]  /*37d0*/  FFMA R51, R57, R48, -1 ;  /* 0xbf80000039337423 */ /* 0x001fc80000000030 */
[----:B------:R-:W-:-:S04]  /*37e0*/  FADD.FTZ R51, -R51, -RZ ;  /* 0x800000ff33337221 */ /* 0x000fc80000010100 */
[CCC-:B------:R-:W-:Y:S01]  /*37f0*/  FFMA.RM R47, R48.reuse, R51.reuse, R48.reuse ;  /* 0x00000033302f7223 */ /* 0x1c0fe20000004030 */
[----:B------:R-:W-:-:S04]  /*3800*/  FFMA.RP R48, R48, R51, R48 ;  /* 0x0000003330307223 */ /* 0x000fc80000008030 */
[C---:B------:R-:W-:Y:S02]  /*3810*/  LOP3.LUT R50, R47.reuse, 0x7fffff, RZ, 0xc0, !PT ;  /* 0x007fffff2f327812 */ /* 0x040fe400078ec0ff */
[----:B------:R-:W-:Y:S02]  /*3820*/  FSETP.NEU.FTZ.AND P1, PT, R47, R48, PT ;  /* 0x000000302f00720b */ /* 0x000fe40003f3d000 */
[----:B------:R-:W-:Y:S02]  /*3830*/  LOP3.LUT R50, R50, 0x800000, RZ, 0xfc, !PT ;  /* 0x0080000032327812 */ /* 0x000fe400078efcff */
[----:B------:R-:W-:Y:S02]  /*3840*/  SEL R47, RZ, 0xffffffff, !P1 ;  /* 0xffffffffff2f7807 */ /* 0x000fe40004800000 */
[----:B------:R-:W-:-:S03]  /*3850*/  LOP3.LUT R49, R49, R50, RZ, 0xc0, !PT ;  /* 0x0000003231317212 */ /* 0x000fc600078ec0ff */
[----:B------:R-:W-:Y:S01]  /*3860*/  IMAD.MOV R47, RZ, RZ, -R47 ;  /* 0x000000ffff2f7224 */ /* 0x000fe200078e0a2f */
[----:B------:R-:W-:-:S04]  /*3870*/  SHF.R.U32.HI R49, RZ, R46, R49 ;  /* 0x0000002eff317219 */ /* 0x000fc80000011631 */
[--C-:B------:R-:W-:Y:S02]  /*3880*/  LOP3.LUT P2, RZ, R47, R46, R50.reuse, 0xf8, !PT ;  /* 0x0000002e2fff7212 */ /* 0x100fe4000784f832 */
[C---:B------:R-:W-:Y:S02]  /*3890*/  LOP3.LUT P1, RZ, R49.reuse, 0x1, RZ, 0xc0, !PT ;  /* 0x0000000131ff7812 */ /* 0x040fe4000782c0ff */
[----:B------:R-:W-:Y:S02]  /*38a0*/  LOP3.LUT P3, RZ, R49, 0x2, RZ, 0xc0, !PT ;  /* 0x0000000231ff7812 */ /* 0x000fe4000786c0ff */
[----:B------:R-:W-:Y:S02]  /*38b0*/  SHF.R.U32.HI R50, RZ, R45, R50 ;  /* 0x0000002dff327219 */ /* 0x000fe40000011632 */
[----:B------:R-:W-:Y:S02]  /*38c0*/  PLOP3.LUT P1, PT, P1, P2, P3, 0xe0, 0x0 ;  /* 0x000000000000781c */ /* 0x000fe40000f25c30 */
[----:B------:R-:W-:-:S02]  /*38d0*/  LOP3.LUT P2, RZ, R53, 0x7fffff, RZ, 0xc0, !PT ;  /* 0x007fffff35ff7812 */ /* 0x000fc4000784c0ff */
[----:B------:R-:W-:-:S04]  /*38e0*/  SEL R46, RZ, 0x1, !P1 ;  /* 0x00000001ff2e7807 */ /* 0x000fc80004800000 */
[----:B------:R-:W-:-:S04]  /*38f0*/  IADD3 R46, PT, PT, -R46, RZ, RZ ;  /* 0x000000ff2e2e7210 */ /* 0x000fc80007ffe1ff */
[----:B------:R-:W-:-:S13]  /*3900*/  ISETP.GE.AND P1, PT, R46, RZ, PT ;  /* 0x000000ff2e00720c */ /* 0x000fda0003f26270 */
[----:B------:R-:W-:-:S05]  /*3910*/  @!P1 VIADD R50, R50, 0x1 ;  /* 0x0000000132329836 */ /* 0x000fca0000000000 */
[----:B------:R-:W-:-:S04]  /*3920*/  @!P2 SHF.L.U32 R50, R50, 0x1, RZ ;  /* 0x000000013232a819 */ /* 0x000fc800000006ff */
[----:B------:R-:W-:Y:S01]  /*3930*/  LOP3.LUT R47, R50, 0x80000000, R53, 0xf8, !PT ;  /* 0x80000000322f7812 */ /* 0x000fe200078ef835 */
[----:B------:R-:W-:Y:S06]  /*3940*/  BRA `(.L_x_84) ;  /* 0x0000000000047947 */ /* 0x000fec0003800000 */
.L_x_85:
[----:B------:R0:W1:Y:S02]  /*3950*/  MUFU.RCP R47, R53 ;  /* 0x00000035002f7308 */ /* 0x0000640000001000 */
.L_x_84:
[----:B------:R-:W-:Y:S05]  /*3960*/  BSYNC.RECONVERGENT B2 ;  /* 0x0000000000027941 */ /* 0x000fea0003800200 */
.L_x_82:
[----:B------:R-:W-:-:S04]  /*3970*/  MOV R45, 0x0 ;  /* 0x00000000002d7802 */ /* 0x000fc80000000f00 */
[----:B01----:R-:W-:Y:S05]  /*3980*/  RET.REL.NODEC R44 `(_Z13render_kernelPhPK10CameraDataPK6SpherejP17curandStateXORWOW) ;  /* 0xffffffc42c9c7950 */ /* 0x003fea0003c3ffff */
        .weak           $__internal_1_$__cuda_sm20_sqrt_rn_f32_slowpath
        .type           $__internal_1_$__cuda_sm20_sqrt_rn_f32_slowpath,@function
        .size           $__internal_1_$__cuda_sm20_sqrt_rn_f32_slowpath,($__internal_2_$__cuda_sm3x_div_rn_noftz_f32_slowpath - $__internal_1_$__cuda_sm20_sqrt_rn_f32_slowpath)
$__internal_1_$__cuda_sm20_sqrt_rn_f32_slowpath:
[----:B------:R-:W-:-:S13]  /*3990*/  LOP3.LUT P1, RZ, R45, 0x7fffffff, RZ, 0xc0, !PT ;  /* 0x7fffffff2dff7812 */ /* 0x000fda000782c0ff */
[----:B------:R-:W-:Y:S01]  /*39a0*/  @!P1 IMAD.MOV.U32 R49, RZ, RZ, R45 ;  /* 0x000000ffff319224 */ /* 0x000fe200078e002d */
[----:B------:R-:W-:Y:S06]  /*39b0*/  @!P1 BRA `(.L_x_86) ;  /* 0x0000000000409947 */ /* 0x000fec0003800000 */
[----:B------:R-:W-:-:S13]  /*39c0*/  FSETP.GEU.FTZ.AND P1, PT, R45, RZ, PT ;  /* 0x000000ff2d00720b */ /* 0x000fda0003f3e000 */
[----:B------:R-:W-:Y:S01]  /*39d0*/  @!P1 MOV R49, 0x7fffffff ;  /* 0x7fffffff00319802 */ /* 0x000fe20000000f00 */
[----:B------:R-:W-:Y:S06]  /*39e0*/  @!P1 BRA `(.L_x_86) ;  /* 0x0000000000349947 */ /* 0x000fec0003800000 */
[----:B------:R-:W-:-:S13]  /*39f0*/  FSETP.GTU.FTZ.AND P1, PT, |R45|, +INF , PT ;  /* 0x7f8000002d00780b */ /* 0x000fda0003f3c200 */
[----:B------:R-:W-:Y:S01]  /*3a00*/  @P1 FADD.FTZ R49, R45, 1 ;  /* 0x3f8000002d311421 */ /* 0x000fe20000010000 */
[----:B------:R-:W-:Y:S06]  /*3a10*/  @P1 BRA `(.L_x_86) ;  /* 0x0000000000281947 */ /* 0x000fec0003800000 */
[----:B------:R-:W-:-:S13]  /*3a20*/  FSETP.NEU.FTZ.AND P1, PT, |R45|, +INF , PT ;  /* 0x7f8000002d00780b */ /* 0x000fda0003f3d200 */
[----:B------:R-:W-:Y:S01]  /*3a30*/  @P1 FFMA R50, R45, 1.84467440737095516160e+19, RZ ;  /* 0x5f8000002d321823 */ /* 0x000fe200000000ff */
[----:B------:R-:W-:-:S03]  /*3a40*/  @!P1 MOV R49, R45 ;  /* 0x0000002d00319202 */ /* 0x000fc60000000f00 */
[----:B------:R-:W0:Y:S02]  /*3a50*/  @P1 MUFU.RSQ R48, R50 ;  /* 0x0000003200301308 */ /* 0x000e240000001400 */
[----:B0-----:R-:W-:Y:S01]  /*3a60*/  @P1 FMUL.FTZ R47, R50, R48 ;  /* 0x00000030322f1220 */ /* 0x001fe20000410000 */
[----:B------:R-:W-:-:S03]  /*3a70*/  @P1 FMUL.FTZ R48, R48, 0.5 ;  /* 0x3f00000030301820 */ /* 0x000fc60000410000 */
[----:B------:R-:W-:-:S04]  /*3a80*/  @P1 FADD.FTZ R46, -R47, -RZ ;  /* 0x800000ff2f2e1221 */ /* 0x000fc80000010100 */
[----:B------:R-:W-:-:S04]  /*3a90*/  @P1 FFMA R46, R47, R46, R50 ;  /* 0x0000002e2f2e1223 */ /* 0x000fc80000000032 */
[----:B------:R-:W-:-:S04]  /*3aa0*/  @P1 FFMA R46, R46, R48, R47 ;  /* 0x000000302e2e1223 */ /* 0x000fc8000000002f */
[----:B------:R-:W-:-:S07]  /*3ab0*/  @P1 FMUL.FTZ R49, R46, 2.3283064365386962891e-10 ;  /* 0x2f8000002e311820 */ /* 0x000fce0000410000 */
.L_x_86:
[----:B------:R-:W-:Y:S01]  /*3ac0*/  HFMA2 R47, -RZ, RZ, 0, 0 ;  /* 0x00000000ff2f7431 */ /* 0x000fe200000001ff */
[----:B------:R-:W-:Y:S01]  /*3ad0*/  MOV R46, R0 ;  /* 0x00000000002e7202 */ /* 0x000fe20000000f00 */
[----:B------:R-:W-:-:S03]  /*3ae0*/  IMAD.MOV.U32 R51, RZ, RZ, R49 ;  /* 0x000000ffff337224 */ /* 0x000fc600078e0031 */
[----:B------:R-:W-:Y:S05]  /*3af0*/  RET.REL.NODEC R46 `(_Z13render_kernelPhPK10CameraDataPK6SpherejP17curandStateXORWOW) ;  /* 0xffffffc42e407950 */ /* 0x000fea0003c3ffff */
        .weak           $__internal_2_$__cuda_sm3x_div_rn_noftz_f32_slowpath
        .type           $__internal_2_$__cuda_sm3x_div_rn_noftz_f32_slowpath,@function
        .size           $__internal_2_$__cuda_sm3x_div_rn_noftz_f32_slowpath,(.L_x_110 - $__internal_2_$__cuda_sm3x_div_rn_noftz_f32_slowpath)
$__internal_2_$__cuda_sm3x_div_rn_noftz_f32_slowpath:
[----:B------:R-:W-:Y:S01]  /*3b00*/  SHF.R.U32.HI R45, RZ, 0x17, R3 ;  /* 0x00000017ff2d7819 */ /* 0x000fe20000011603 */
[----:B------:R-:W-:Y:S01]  /*3b10*/  BSSY.RECONVERGENT B1, `(.L_x_87) ;  /* 0x0000064000017945 */ /* 0x000fe20003800200 */
[----:B------:R-:W-:Y:S02]  /*3b20*/  SHF.R.U32.HI R48, RZ, 0x17, R0 ;  /* 0x00000017ff307819 */ /* 0x000fe40000011600 */
[----:B------:R-:W-:Y:S02]  /*3b30*/  LOP3.LUT R45, R45, 0xff, RZ, 0xc0, !PT ;  /* 0x000000ff2d2d7812 */ /* 0x000fe400078ec0ff */
[----:B------:R-:W-:Y:S02]  /*3b40*/  LOP3.LUT R48, R48, 0xff, RZ, 0xc0, !PT ;  /* 0x000000ff30307812 */ /* 0x000fe400078ec0ff */
[----:B------:R-:W-:Y:S01]  /*3b50*/  MOV R57, R3 ;  /* 0x0000000300397202 */ /* 0x000fe20000000f00 */
[----:B------:R-:W-:Y:S01]  /*3b60*/  VIADD R49, R45, 0xffffffff ;  /* 0xffffffff2d317836 */ /* 0x000fe20000000000 */
[----:B------:R-:W-:-:S04]  /*3b70*/  IADD3 R50, PT, PT, R48, -0x1, RZ ;  /* 0xffffffff30327810 */ /* 0x000fc80007ffe0ff */
[----:B------:R-:W-:-:S04]  /*3b80*/  ISETP.GT.U32.AND P1, PT, R49, 0xfd, PT ;  /* 0x000000fd3100780c */ /* 0x000fc80003f24070 */
[----:B------:R-:W-:-:S13]  /*3b90*/  ISETP.GT.U32.OR P1, PT, R50, 0xfd, P1 ;  /* 0x000000fd3200780c */ /* 0x000fda0000f24470 */
[----:B------:R-:W-:Y:S01]  /*3ba0*/  @!P1 IMAD.MOV.U32 R47, RZ, RZ, RZ ;  /* 0x000000ffff2f9224 */ /* 0x000fe200078e00ff */
[----:B------:R-:W-:Y:S06]  /*3bb0*/  @!P1 BRA `(.L_x_88) ;  /* 0x00000000005c9947 */ /* 0x000fec0003800000 */
[----:B------:R-:W-:Y:S02]  /*3bc0*/  FSETP.GTU.FTZ.AND P1, PT, |R0|, +INF , PT ;  /* 0x7f8000000000780b */ /* 0x000fe40003f3c200 */
[----:B------:R-:W-:-:S04]  /*3bd0*/  FSETP.GTU.FTZ.AND P2, PT, |R3|, +INF , PT ;  /* 0x7f8000000300780b */ /* 0x000fc80003f5c200 */
[----:B------:R-:W-:-:S13]  /*3be0*/  PLOP3.LUT P1, PT, P1, P2, PT, 0xf8, 0x8f ;  /* 0x00000000008f781c */ /* 0x000fda0000f25f70 */
[----:B------:R-:W-:Y:S05]  /*3bf0*/  @P1 BRA `(.L_x_89) ;  /* 0x0000000400501947 */ /* 0x000fea0003800000 */
[----:B------:R-:W-:-:S13]  /*3c00*/  LOP3.LUT P1, RZ, R57, 0x7fffffff, R0, 0xc8, !PT ;  /* 0x7fffffff39ff7812 */ /* 0x000fda000782c800 */
[----:B------:R-:W-:Y:S05]  /*3c10*/  @!P1 BRA `(.L_x_90) ;  /* 0x0000000400409947 */ /* 0x000fea0003800000 */
[C---:B------:R-:W-:Y:S02]  /*3c20*/  FSETP.NEU.FTZ.AND P2, PT, |R0|.reuse, +INF , PT ;  /* 0x7f8000000000780b */ /* 0x040fe40003f5d200 */
[----:B------:R-:W-:Y:S02]  /*3c30*/  FSETP.NEU.FTZ.AND P3, PT, |R3|, +INF , PT ;  /* 0x7f8000000300780b */ /* 0x000fe40003f7d200 */
[----:B------:R-:W-:-:S11]  /*3c40*/  FSETP.NEU.FTZ.AND P1, PT, |R0|, +INF , PT ;  /* 0x7f8000000000780b */ /* 0x000fd60003f3d200 */
[----:B------:R-:W-:Y:S05]  /*3c50*/  @!P3 BRA !P2, `(.L_x_90) ;  /* 0x000000040030b947 */ /* 0x000fea0005000000 */
[----:B------:R-:W-:-:S04]  /*3c60*/  LOP3.LUT P2, RZ, R0, 0x7fffffff, RZ, 0xc0, !PT ;  /* 0x7fffffff00ff7812 */ /* 0x000fc8000784c0ff */
[----:B------:R-:W-:-:S13]  /*3c70*/  PLOP3.LUT P2, PT, P3, P2, PT, 0x2f, 0xf2 ;  /* 0x0000000000f2781c */ /* 0x000fda0001f44577 */
[----:B------:R-:W-:Y:S05]  /*3c80*/  @P2 BRA `(.L_x_91) ;  /* 0x00000004001c2947 */ /* 0x000fea0003800000 */
[----:B------:R-:W-:-:S04]  /*3c90*/  LOP3.LUT P2, RZ, R57, 0x7fffffff, RZ, 0xc0, !PT ;  /* 0x7fffffff39ff7812 */ /* 0x000fc8000784c0ff */
[----:B------:R-:W-:-:S13]  /*3ca0*/  PLOP3.LUT P1, PT, P1, P2, PT, 0x2f, 0xf2 ;  /* 0x0000000000f2781c */ /* 0x000fda0000f24577 */
[----:B------:R-:W-:Y:S05]  /*3cb0*/  @P1 BRA `(.L_x_92) ;  /* 0x0000000400041947 */ /* 0x000fea0003800000 */
[----:B------:R-:W-:Y:S02]  /*3cc0*/  ISETP.GE.AND P1, PT, R50, RZ, PT ;  /* 0x000000ff3200720c */ /* 0x000fe40003f26270 */
[----:B------:R-:W-:-:S11]  /*3cd0*/  ISETP.GE.AND P2, PT, R49, RZ, PT ;  /* 0x000000ff3100720c */ /* 0x000fd60003f46270 */
[----:B------:R-:W-:Y:S01]  /*3ce0*/  @P1 MOV R47, RZ ;  /* 0x000000ff002f1202 */ /* 0x000fe20000000f00 */
[----:B------:R-:W-:Y:S01]  /*3cf0*/  @!P1 FFMA R0, R0, 1.84467440737095516160e+19, RZ ;  /* 0x5f80000000009823 */ /* 0x000fe200000000ff */
[----:B------:R-:W-:Y:S01]  /*3d00*/  @!P1 MOV R47, 0xffffffc0 ;  /* 0xffffffc0002f9802 */ /* 0x000fe20000000f00 */
[----:B------:R-:W-:-:S04]  /*3d10*/  @!P2 FFMA R57, R3, 1.84467440737095516160e+19, RZ ;  /* 0x5f8000000339a823 */ /* 0x000fc800000000ff */
[----:B------:R-:W-:-:S07]  /*3d20*/  @!P2 VIADD R47, R47, 0x40 ;  /* 0x000000402f2fa836 */ /* 0x000fce0000000000 */
.L_x_88:
[----:B------:R-:W-:Y:S01]  /*3d30*/  LEA R50, R45, 0xc0800000, 0x17 ;  /* 0xc08000002d327811 */ /* 0x000fe200078eb8ff */
[----:B------:R-:W-:Y:S03]  /*3d40*/  BSSY.RECONVERGENT B2, `(.L_x_93) ;  /* 0x0000036000027945 */ /* 0x000fe60003800200 */
[----:B------:R-:W-:Y:S02]  /*3d50*/  IADD3 R59, PT, PT, -R50, R57, RZ ;  /* 0x00000039323b7210 */ /* 0x000fe40007ffe1ff */
[----:B------:R-:W-:Y:S02]  /*3d60*/  IADD3 R50, PT, PT, R48, -0x7f, RZ ;  /* 0xffffff8130327810 */ /* 0x000fe40007ffe0ff */
[----:B------:R-:W0:Y:S01]  /*3d70*/  MUFU.RCP R58, R59 ;  /* 0x0000003b003a7308 */ /* 0x000e220000001000 */
[----:B------:R-:W-:-:S04]  /*3d80*/  FADD.FTZ R49, -R59, -RZ ;  /* 0x800000ff3b317221 */ /* 0x000fc80000010100 */
[----:B0-----:R-:W-:-:S04]  /*3d90*/  FFMA R57, R58, R49, 1 ;  /* 0x3f8000003a397423 */ /* 0x001fc80000000031 */
[----:B------:R-:W-:Y:S01]  /*3da0*/  FFMA R48, R58, R57, R58 ;  /* 0x000000393a307223 */ /* 0x000fe2000000003a */
[C---:B------:R-:W-:Y:S01]  /*3db0*/  IMAD R57, R50.reuse, -0x800000, R0 ;  /* 0xff80000032397824 */ /* 0x040fe200078e0200 */
[----:B------:R-:W-:-:S03]  /*3dc0*/  IADD3 R50, PT, PT, R50, 0x7f, -R45 ;  /* 0x0000007f32327810 */ /* 0x000fc60007ffe82d */
[----:B------:R-:W-:Y:S02]  /*3dd0*/  FFMA R0, R57, R48, RZ ;  /* 0x0000003039007223 */ /* 0x000fe400000000ff */
[----:B------:R-:W-:Y:S02]  /*3de0*/  IMAD.IADD R50, R50, 0x1, R47 ;  /* 0x0000000132327824 */ /* 0x000fe400078e022f */
[----:B------:R-:W-:-:S04]  /*3df0*/  FFMA R45, R49, R0, R57 ;  /* 0x00000000312d7223 */ /* 0x000fc80000000039 */
[----:B------:R-:W-:-:S04]  /*3e00*/  FFMA R0, R48, R45, R0 ;  /* 0x0000002d30007223 */ /* 0x000fc80000000000 */
[----:B------:R-:W-:-:S04]  /*3e10*/  FFMA R45, R49, R0, R57 ;  /* 0x00000000312d7223 */ /* 0x000fc80000000039 */
[----:B------:R-:W-:-:S05]  /*3e20*/  FFMA R57, R48, R45, R0 ;  /* 0x0000002d30397223 */ /* 0x000fca0000000000 */
[----:B------:R-:W-:-:S04]  /*3e30*/  SHF.R.U32.HI R47, RZ, 0x17, R57 ;  /* 0x00000017ff2f7819 */ /* 0x000fc80000011639 */
[----:B------:R-:W-:-:S04]  /*3e40*/  LOP3.LUT R47, R47, 0xff, RZ, 0xc0, !PT ;  /* 0x000000ff2f2f7812 */ /* 0x000fc800078ec0ff */
[----:B------:R-:W-:-:S04]  /*3e50*/  IADD3 R47, PT, PT, R47, R50, RZ ;  /* 0x000000322f2f7210 */ /* 0x000fc80007ffe0ff */
[----:B------:R-:W-:-:S04]  /*3e60*/  IADD3 R49, PT, PT, R47, -0x1, RZ ;  /* 0xffffffff2f317810 */ /* 0x000fc80007ffe0ff */
[----:B------:R-:W-:-:S13]  /*3e70*/  ISETP.GE.U32.AND P1, PT, R49, 0xfe, PT ;  /* 0x000000fe3100780c */ /* 0x000fda0003f26070 */
[----:B------:R-:W-:Y:S05]  /*3e80*/  @!P1 BRA `(.L_x_94) ;  /* 0x0000000000809947 */ /* 0x000fea0003800000 */
[----:B------:R-:W-:-:S13]  /*3e90*/  ISETP.GT.AND P1, PT, R47, 0xfe, PT ;  /* 0x000000fe2f00780c */ /* 0x000fda0003f24270 */
[----:B------:R-:W-:Y:S05]  /*3ea0*/  @P1 BRA `(.L_x_95) ;  /* 0x00000000006c1947 */ /* 0x000fea0003800000 */
[----:B------:R-:W-:-:S13]  /*3eb0*/  ISETP.GE.AND P1, PT, R47, 0x1, PT ;  /* 0x000000012f00780c */ /* 0x000fda0003f26270 */
[----:B------:R-:W-:Y:S05]  /*3ec0*/  @P1 BRA `(.L_x_96) ;  /* 0x0000000000741947 */ /* 0x000fea0003800000 */
[----:B------:R-:W-:Y:S02]  /*3ed0*/  ISETP.GE.AND P1, PT, R47, -0x18, PT ;  /* 0xffffffe82f00780c */ /* 0x000fe40003f26270 */
[----:B------:R-:W-:-:S11]  /*3ee0*/  LOP3.LUT R57, R57, 0x80000000, RZ, 0xc0, !PT ;  /* 0x8000000039397812 */ /* 0x000fd600078ec0ff */
[----:B------:R-:W-:Y:S05]  /*3ef0*/  @!P1 BRA `(.L_x_96) ;  /* 0x0000000000689947 */ /* 0x000fea0003800000 */
[CCC-:B------:R-:W-:Y:S01]  /*3f00*/  FFMA.RP R50, R48.reuse, R45.reuse, R0.reuse ;  /* 0x0000002d30327223 */ /* 0x1c0fe20000008000 */
[CCC-:B------:R-:W-:Y:S01]  /*3f10*/  FFMA.RM R49, R48.reuse, R45.reuse, R0.reuse ;  /* 0x0000002d30317223 */ /* 0x1c0fe20000004000 */
[----:B------:R-:W-:Y:S01]  /*3f20*/  FFMA.RZ R0, R48, R45, R0 ;  /* 0x0000002d30007223 */ /* 0x000fe2000000c000 */
[C---:B------:R-:W-:Y:S02]  /*3f30*/  ISETP.NE.AND P3, PT, R47.reuse, RZ, PT ;  /* 0x000000ff2f00720c */ /* 0x040fe40003f65270 */
[C---:B------:R-:W-:Y:S02]  /*3f40*/  ISETP.NE.AND P2, PT, R47.reuse, RZ, PT ;  /* 0x000000ff2f00720c */ /* 0x040fe40003f45270 */
[----:B------:R-:W-:Y:S02]  /*3f50*/  LOP3.LUT R0, R0, 0x7fffff, RZ, 0xc0, !PT ;  /* 0x007fffff00007812 */ /* 0x000fe400078ec0ff */
[----:B------:R-:W-:Y:S02]  /*3f60*/  FSETP.NEU.FTZ.AND P1, PT, R50, R49, PT ;  /* 0x000000313200720b */ /* 0x000fe40003f3d000 */
[----:B------:R-:W-:Y:S01]  /*3f70*/  LOP3.LUT R45, R0, 0x800000, RZ, 0xfc, !PT ;  /* 0x00800000002d7812 */ /* 0x000fe200078efcff */
[C---:B------:R-:W-:Y:S01]  /*3f80*/  VIADD R0, R47.reuse, 0x20 ;  /* 0x000000202f007836 */ /* 0x040fe20000000000 */
[----:B------:R-:W-:-:S04]  /*3f90*/  IADD3 R47, PT, PT, -R47, RZ, RZ ;  /* 0x000000ff2f2f7210 */ /* 0x000fc80007ffe1ff */
[----:B------:R-:W-:-:S04]  /*3fa0*/  SHF.L.U32 R0, R45, R0, RZ ;  /* 0x000000002d007219 */ /* 0x000fc800000006ff */
[----:B------:R-:W-:Y:S02]  /*3fb0*/  ISETP.NE.AND P2, PT, R0, RZ, P2 ;  /* 0x000000ff0000720c */ /* 0x000fe40001745270 */
[----:B------:R-:W-:Y:S02]  /*3fc0*/  SEL R0, R47, RZ, P3 ;  /* 0x000000ff2f007207 */ /* 0x000fe40001800000 */
[----:B------:R-:W-:Y:S02]  /*3fd0*/  PLOP3.LUT P1, PT, P1, P2, PT, 0xf8, 0x8f ;  /* 0x00000000008f781c */ /* 0x000fe40000f25f70 */
[----:B------:R-:W-:Y:S02]  /*3fe0*/  SHF.R.U32.HI R47, RZ, R0, R45 ;  /* 0x00000000ff2f7219 */ /* 0x000fe4000001162d */
[----:B------:R-:W-:Y:S02]  /*3ff0*/  SEL R0, RZ, 0x1, !P1 ;  /* 0x00000001ff007807 */ /* 0x000fe40004800000 */
[----:B------:R-:W-:-:S04]  /*4000*/  SHF.R.U32.HI R45, RZ, 0x1, R47 ;  /* 0x00000001ff2d7819 */ /* 0x000fc8000001162f */
[----:B------:R-:W-:-:S04]  /*4010*/  LOP3.LUT R0, R0, 0x1, R45, 0xf8, !PT ;  /* 0x0000000100007812 */ /* 0x000fc800078ef82d */
[----:B------:R-:W-:-:S04]  /*4020*/  LOP3.LUT R0, R0, R47, RZ, 0xc0, !PT ;  /* 0x0000002f00007212 */ /* 0x000fc800078ec0ff */
[----:B------:R-:W-:-:S04]  /*4030*/  IADD3 R0, PT, PT, R45, R0, RZ ;  /* 0x000000002d007210 */ /* 0x000fc80007ffe0ff */
[----:B------:R-:W-:Y:S01]  /*4040*/  LOP3.LUT R57, R0, R57, RZ, 0xfc, !PT ;  /* 0x0000003900397212 */ /* 0x000fe200078efcff */
[----:B------:R-:W-:Y:S06]  /*4050*/  BRA `(.L_x_96) ;  /* 0x0000000000107947 */ /* 0x000fec0003800000 */
.L_x_95:
[----:B------:R-:W-:-:S04]  /*4060*/  LOP3.LUT R57, R57, 0x80000000, RZ, 0xc0, !PT ;  /* 0x8000000039397812 */ /* 0x000fc800078ec0ff */
[----:B------:R-:W-:Y:S01]  /*4070*/  LOP3.LUT R57, R57, 0x7f800000, RZ, 0xfc, !PT ;  /* 0x7f80000039397812 */ /* 0x000fe200078efcff */
[----:B------:R-:W-:Y:S06]  /*4080*/  BRA `(.L_x_96) ;  /* 0x0000000000047947 */ /* 0x000fec0003800000 */
.L_x_94:
[----:B------:R-:W-:-:S07]  /*4090*/  IMAD R57, R50, 0x800000, R57 ;  /* 0x0080000032397824 */ /* 0x000fce00078e0239 */
.L_x_96:
[----:B------:R-:W-:Y:S05]  /*40a0*/  BSYNC.RECONVERGENT B2 ;  /* 0x0000000000027941 */ /* 0x000fea0003800200 */
.L_x_93:
[----:B------:R-:W-:Y:S01]  /*40b0*/  MOV R0, R57 ;  /* 0x0000003900007202 */ /* 0x000fe20000000f00 */
[----:B------:R-:W-:Y:S06]  /*40c0*/  BRA `(.L_x_97) ;  /* 0x0000000000207947 */ /* 0x000fec0003800000 */
.L_x_92:
[----:B------:R-:W-:-:S04]  /*40d0*/  LOP3.LUT R0, R57, 0x80000000, R0, 0x48, !PT ;  /* 0x8000000039007812 */ /* 0x000fc800078e4800 */
[----:B------:R-:W-:Y:S01]  /*40e0*/  LOP3.LUT R0, R0, 0x7f800000, RZ, 0xfc, !PT ;  /* 0x7f80000000007812 */ /* 0x000fe200078efcff */
[----:B------:R-:W-:Y:S06]  /*40f0*/  BRA `(.L_x_97) ;  /* 0x0000000000147947 */ /* 0x000fec0003800000 */
.L_x_91:
[----:B------:R-:W-:Y:S01]  /*4100*/  LOP3.LUT R0, R57, 0x80000000, R0, 0x48, !PT ;  /* 0x8000000039007812 */ /* 0x000fe200078e4800 */
[----:B------:R-:W-:Y:S06]  /*4110*/  BRA `(.L_x_97) ;  /* 0x00000000000c7947 */ /* 0x000fec0003800000 */
.L_x_90:
[----:B------:R-:W0:Y:S01]  /*4120*/  MUFU.RSQ R0, -QNAN ;  /* 0xffc0000000007908 */ /* 0x000e220000001400 */
[----:B------:R-:W-:Y:S05]  /*4130*/  BRA `(.L_x_97) ;  /* 0x0000000000047947 */ /* 0x000fea0003800000 */
.L_x_89:
[----:B------:R-:W-:-:S07]  /*4140*/  FADD.FTZ R0, R0, R3 ;  /* 0x0000000300007221 */ /* 0x000fce0000010000 */
.L_x_97:
[----:B------:R-:W-:Y:S05]  /*4150*/  BSYNC.RECONVERGENT B1 ;  /* 0x0000000000017941 */ /* 0x000fea0003800200 */
.L_x_87:
[----:B------:R-:W-:-:S04]  /*4160*/  HFMA2 R47, -RZ, RZ, 0, 0 ;  /* 0x00000000ff2f7431 */ /* 0x000fc800000001ff */
[----:B0-----:R-:W-:Y:S05]  /*4170*/  RET.REL.NODEC R46 `(_Z13render_kernelPhPK10CameraDataPK6SpherejP17curandStateXORWOW) ;  /* 0xffffffbc2ea07950 */ /* 0x001fea0003c3ffff */
.L_x_98:
[----:B------:R-:W-:-:S00]  /*4180*/  BRA `(.L_x_98) ;  /* 0xfffffffc00fc7947 */ /* 0x000fc0000383ffff */
[----:B------:R-:W-:-:S00]  /*4190*/  NOP ;  /* 0x0000000000007918 */ /* 0x000fc00000000000 */
        /* <DEDUP_REMOVED lines=14> */
.L_x_110:


//--------------------- .text._Z9setup_rngP17curandStateXORWOWii --------------------------
	.section	.text._Z9setup_rngP17curandStateXORWOWii,"ax",@progbits
	.align	128
        .global         _Z9setup_rngP17curandStateXORWOWii
        .type           _Z9setup_rngP17curandStateXORWOWii,@function
        .size           _Z9setup_rngP17curandStateXORWOWii,(.L_x_112 - _Z9setup_rngP17curandStateXORWOWii)
        .other          _Z9setup_rngP17curandStateXORWOWii,@"STO_CUDA_ENTRY STV_DEFAULT"
_Z9setup_rngP17curandStateXORWOWii:
.text._Z9setup_rngP17curandStateXORWOWii:
[----:B------:R-:W-:Y:S01]  /*0000*/  LDC R1, c[0x0][0x37c] ;  /* 0x0000df00ff017b82 */ /* 0x000fe20000000800 */
[----:B------:R-:W0:Y:S07]  /*0010*/  S2R R2, SR_TID.Y ;  /* 0x0000000000027919 */ /* 0x000e2e0000002200 */
[----:B------:R-:W1:Y:S01]  /*0020*/  LDC R0, c[0x0][0x360] ;  /* 0x0000d800ff007b82 */ /* 0x000e620000000800 */
[----:B------:R-:W2:Y:S01]  /*0030*/  LDCU.64 UR6, c[0x0][0x388] ;  /* 0x00007100ff0677ac */ /* 0x000ea20008000a00 */
[----:B------:R-:W1:Y:S06]  /*0040*/  S2R R5, SR_TID.X ;  /* 0x0000000000057919 */ /* 0x000e6c0000002100 */
[----:B------:R-:W0:Y:S08]  /*0050*/  S2UR UR5, SR_CTAID.Y ;  /* 0x00000000000579c3 */ /* 0x000e300000002600 */
[----:B------:R-:W0:Y:S08]  /*0060*/  LDC R3, c[0x0][0x364] ;  /* 0x0000d900ff037b82 */ /* 0x000e300000000800 */
[----:B------:R-:W1:Y:S01]  /*0070*/  S2UR UR4, SR_CTAID.X ;  /* 0x00000000000479c3 */ /* 0x000e620000002500 */
[----:B0-----:R-:W-:-:S05]  /*0080*/  IMAD R3, R3, UR5, R2 ;  /* 0x0000000503037c24 */ /* 0x001fca000f8e0202 */
[----:B--2---:R-:W-:Y:S01]  /*0090*/  ISETP.GE.AND P0, PT, R3, UR7, PT ;  /* 0x0000000703007c0c */ /* 0x004fe2000bf06270 */
[----:B-1----:R-:W-:-:S05]  /*00a0*/  IMAD R0, R0, UR4, R5 ;  /* 0x0000000400007c24 */ /* 0x002fca000f8e0205 */
[----:B------:R-:W-:-:S13]  /*00b0*/  ISETP.GE.OR P0, PT, R0, UR6, P0 ;  /* 0x0000000600007c0c */ /* 0x000fda0008706670 */
[----:B------:R-:W-:Y:S05]  /*00c0*/  @P0 EXIT ;  /* 0x000000000000094d */ /* 0x000fea0003800000 */
[----:B------:R-:W0:Y:S01]  /*00d0*/  LDC.64 R6, c[0x0][0x380] ;  /* 0x0000e000ff067b82 */ /* 0x000e220000000a00 */
[----:B------:R-:W1:Y:S01]  /*00e0*/  LDCU.64 UR4, c[0x0][0x358] ;  /* 0x00006b00ff0477ac */ /* 0x000e620008000a00 */
[----:B------:R-:W-:Y:S01]  /*00f0*/  IMAD R13, R3, UR6, R0 ;  /* 0x00000006030d7c24 */ /* 0x000fe2000f8e0200 */
[----:B------:R-:W-:Y:S01]  /*0100*/  BSSY.RECONVERGENT B0, `(.L_x_99) ;  /* 0x00000dd000007945 */ /* 0x000fe20003800200 */
[----:B------:R-:W-:Y:S02]  /*0110*/  IMAD.MOV.U32 R2, RZ, RZ, 0x3198c20f ;  /* 0x3198c20fff027424 */ /* 0x000fe400078e00ff */
[----:B------:R-:W-:Y:S01]  /*0120*/  IMAD.MOV.U32 R3, RZ, RZ, 0x5efdb30c ;  /* 0x5efdb30cff037424 */ /* 0x000fe200078e00ff */
[----:B------:R-:W-:Y:S01]  /*0130*/  ISETP.NE.AND P0, PT, R13, RZ, PT ;  /* 0x000000ff0d00720c */ /* 0x000fe20003f05270 */
[----:B------:R-:W-:Y:S02]  /*0140*/  IMAD.MOV.U32 R4, RZ, RZ, 0x423bb012 ;  /* 0x423bb012ff047424 */ /* 0x000fe400078e00ff */
[----:B------:R-:W-:-:S02]  /*0150*/  IMAD.MOV.U32 R5, RZ, RZ, -0x75bd8fc ;  /* 0xf8a42704ff057424 */ /* 0x000fc400078e00ff */
[----:B------:R-:W-:Y:S02]  /*0160*/  IMAD.MOV.U32 R8, RZ, RZ, -0x23270784 ;  /* 0xdcd8f87cff087424 */ /* 0x000fe400078e00ff */
[----:B------:R-:W-:Y:S02]  /*0170*/  IMAD.MOV.U32 R9, RZ, RZ, 0x57fa2510 ;  /* 0x57fa2510ff097424 */ /* 0x000fe400078e00ff */
[----:B0-----:R-:W-:-:S05]  /*0180*/  IMAD.WIDE R6, R13, 0x30, R6 ;  /* 0x000000300d067825 */ /* 0x001fca00078e0206 */
[----:B-1----:R0:W-:Y:S04]  /*0190*/  STG.E.64 desc[UR4][R6.64], R2 ;  /* 0x0000000206007986 */ /* 0x0021e8000c101b04 */
[----:B------:R0:W-:Y:S04]  /*01a0*/  STG.E.64 desc[UR4][R6.64+0x8], R4 ;  /* 0x0000080406007986 */ /* 0x0001e8000c101b04 */
[----:B------:R0:W-:Y:S01]  /*01b0*/  STG.E.64 desc[UR4][R6.64+0x10], R8 ;  /* 0x0000100806007986 */ /* 0x0001e2000c101b04 */
[----:B------:R-:W-:Y:S05]  /*01c0*/  @!P0 BRA `(.L_x_100) ;  /* 0x0000000c00408947 */ /* 0x000fea0003800000 */
[----:B------:R-:W-:Y:S01]  /*01d0*/  SHF.R.S32.HI R0, RZ, 0x1f, R13 ;  /* 0x0000001fff007819 */ /* 0x000fe2000001140d */
[----:B------:R-:W-:-:S07]  /*01e0*/  IMAD.MOV.U32 R12, RZ, RZ, RZ ;  /* 0x000000ffff0c7224 */ /* 0x000fce00078e00ff */
.L_x_106:
[----:B0-----:R-:W-:Y:S01]  /*01f0*/  LOP3.LUT R2, R13, 0x3, RZ, 0xc0, !PT ;  /* 0x000000030d027812 */ /* 0x001fe200078ec0ff */
[----:B------:R-:W-:Y:S03]  /*0200*/  BSSY.RECONVERGENT B1, `(.L_x_101) ;  /* 0x00000c6000017945 */ /* 0x000fe60003800200 */
[----:B------:R-:W-:-:S04]  /*0210*/  ISETP.NE.U32.AND P0, PT, R2, RZ, PT ;  /* 0x000000ff0200720c */ /* 0x000fc80003f05070 */
[----:B------:R-:W-:-:S13]  /*0220*/  ISETP.NE.AND.EX P0, PT, RZ, RZ, PT, P0 ;  /* 0x000000ffff00720c */ /* 0x000fda0003f05300 */
[----:B------:R-:W-:Y:S05]  /*0230*/  @!P0 BRA `(.L_x_102) ;  /* 0x0000000c00088947 */ /* 0x000fea0003800000 */
[----:B------:R-:W0:Y:S01]  /*0240*/  LDC.64 R8, c[0x4][RZ] ;  /* 0x01000000ff087b82 */ /* 0x000e220000000a00 */
[----:B------:R-:W-:Y:S02]  /*0250*/  IMAD.MOV.U32 R14, RZ, RZ, RZ ;  /* 0x000000ffff0e7224 */ /* 0x000fe400078e00ff */
[----:B0-----:R-:W-:-:S07]  /*0260*/  IMAD.WIDE.U32 R8, R12, 0xc80, R8 ;  /* 0x00000c800c087825 */ /* 0x001fce00078e0008 */
.L_x_105:
[----:B0-----:R-:W-:Y:S01]  /*0270*/  IMAD.MOV.U32 R15, RZ, RZ, RZ ;  /* 0x000000ffff0f7224 */ /* 0x001fe200078e00ff */
[----:B------:R-:W-:Y:S01]  /*0280*/  CS2R R2, SRZ ;  /* 0x0000000000027805 */ /* 0x000fe2000001ff00 */
[----:B------:R-:W-:Y:S01]  /*0290*/  IMAD.MOV.U32 R17, RZ, RZ, RZ ;  /* 0x000000ffff117224 */ /* 0x000fe200078e00ff */
[----:B------:R-:W-:-:S07]  /*02a0*/  CS2R R4, SRZ ;  /* 0x0000000000047805 */ /* 0x000fce000001ff00 */
.L_x_104:
[----:B------:R-:W-:-:S05]  /*02b0*/  IMAD.WIDE.U32 R10, R17, 0x4, R6 ;  /* 0x00000004110a7825 */ /* 0x000fca00078e0006 */
[----:B------:R0:W5:Y:S01]  /*02c0*/  LDG.E R16, desc[UR4][R10.64+0x4] ;  /* 0x000004040a107981 */ /* 0x000162000c1e1900 */
[----:B------:R-:W-:-:S07]  /*02d0*/  IMAD.MOV.U32 R19, RZ, RZ, RZ ;  /* 0x000000ffff137224 */ /* 0x000fce00078e00ff */
.L_x_103:
[----:B-----5:R-:W-:Y:S01]  /*02e0*/  SHF.R.U32.HI R24, RZ, R19, R16 ;  /* 0x00000013ff187219 */ /* 0x020fe20000011610 */
[----:B0-----:R-:W-:-:S03]  /*02f0*/  IMAD.SHL.U32 R10, R17, 0x20, RZ ;  /* 0x00000020110a7824 */ /* 0x001fc600078e00ff */
[----:B------:R-:W-:Y:S01]  /*0300*/  LOP3.LUT R11, R24, 0x1, RZ, 0xc0, !PT ;  /* 0x00000001180b7812 */ /* 0x000fe200078ec0ff */
[----:B------:R-:W-:-:S03]  /*0310*/  IMAD.IADD R10, R10, 0x1, R19 ;  /* 0x000000010a0a7824 */ /* 0x000fc600078e0213 */
[----:B------:R-:W-:Y:S01]  /*0320*/  ISETP.NE.U32.AND P0, PT, R11, 0x1, PT ;  /* 0x000000010b00780c */ /* 0x000fe20003f05070 */
[----:B------:R-:W-:-:S03]  /*0330*/  IMAD R11, R10, 0x5, RZ ;  /* 0x000000050a0b7824 */ /* 0x000fc600078e02ff */
[----:B------:R-:W-:Y:S01]  /*0340*/  R2P PR, R24, 0x7e ;  /* 0x0000007e18007804 */ /* 0x000fe20000000000 */
[----:B------:R-:W-:-:S08]  /*0350*/  IMAD.WIDE.U32 R10, R11, 0x4, R8 ;  /* 0x000000040b0a7825 */ /* 0x000fd000078e0008 */
[----:B------:R-:W2:Y:S04]  /*0360*/  @!P0 LDG.E R18, desc[UR4][R10.64] ;  /* 0x000000040a128981 */ /* 0x000ea8000c1e1900 */
[----:B------:R-:W3:Y:S04]  /*0370*/  @!P0 LDG.E R20, desc[UR4][R10.64+0x10] ;  /* 0x000010040a148981 */ /* 0x000ee8000c1e1900 */
[----:B------:R-:W4:Y:S04]  /*0380*/  @P1 LDG.E R22, desc[UR4][R10.64+0x14] ;  /* 0x000014040a161981 */ /* 0x000f28000c1e1900 */
[----:B------:R-:W4:Y:S04]  /*0390*/  @P2 LDG.E R26, desc[UR4][R10.64+0x28] ;  /* 0x000028040a1a2981 */ /* 0x000f28000c1e1900 */
[----:B------:R-:W4:Y:S04]  /*03a0*/  @!P0 LDG.E R21, desc[UR4][R10.64+0x4] ;  /* 0x000004040a158981 */ /* 0x000f28000c1e1900 */
[----:B------:R-:W4:Y:S04]  /*03b0*/  @!P0 LDG.E R23, desc[UR4][R10.64+0xc] ;  /* 0x00000c040a178981 */ /* 0x000f28000c1e1900 */
[----:B------:R-:W4:Y:S04]  /*03c0*/  @P1 LDG.E R25, desc[UR4][R10.64+0x18] ;  /* 0x000018040a191981 */ /* 0x000f28000c1e1900 */
[----:B------:R-:W4:Y:S04]  /*03d0*/  @P3 LDG.E R28, desc[UR4][R10.64+0x3c] ;  /* 0x00003c040a1c3981 */ /* 0x000f28000c1e1900 */
[----:B------:R-:W4:Y:S01]  /*03e0*/  @P6 LDG.E R27, desc[UR4][R10.64+0x7c] ;  /* 0x00007c040a1b6981 */ /* 0x000f22000c1e1900 */
[----:B--2---:R-:W-:-:S03]  /*03f0*/  @!P0 LOP3.LUT R15, R15, R18, RZ, 0x3c, !PT ;  /* 0x000000120f0f8212 */ /* 0x004fc600078e3cff */
[----:B------:R-:W2:Y:S01]  /*0400*/  @!P0 LDG.E R18, desc[UR4][R10.64+0x8] ;  /* 0x000008040a128981 */ /* 0x000ea2000c1e1900 */
[----:B---3--:R-:W-:-:S03]  /*0410*/  @!P0 LOP3.LUT R3, R3, R20, RZ, 0x3c, !PT ;  /* 0x0000001403038212 */ /* 0x008fc600078e3cff */
[----:B------:R-:W3:Y:S01]  /*0420*/  @P1 LDG.E R20, desc[UR4][R10.64+0x24] ;  /* 0x000024040a141981 */ /* 0x000ee2000c1e1900 */
[----:B----4-:R-:W-:-:S03]  /*0430*/  @P1 LOP3.LUT R15, R15, R22, RZ, 0x3c, !PT ;  /* 0x000000160f0f1212 */ /* 0x010fc600078e3cff */
[----:B------:R-:W4:Y:S01]  /*0440*/  @P2 LDG.E R22, desc[UR4][R10.64+0x38] ;  /* 0x000038040a162981 */ /* 0x000f22000c1e1900 */
[----:B------:R-:W-:-:S03]  /*0450*/  @P2 LOP3.LUT R15, R15, R26, RZ, 0x3c, !PT ;  /* 0x0000001a0f0f2212 */ /* 0x000fc600078e3cff */
[----:B------:R-:W4:Y:S01]  /*0460*/  @P4 LDG.E R26, desc[UR4][R10.64+0x50] ;  /* 0x000050040a1a4981 */ /* 0x000f22000c1e1900 */
[----:B------:R-:W-:-:S03]  /*0470*/  @!P0 LOP3.LUT R4, R4, R21, RZ, 0x3c, !PT ;  /* 0x0000001504048212 */ /* 0x000fc600078e3cff */
[----:B------:R-:W4:Y:S01]  /*0480*/  @P1 LDG.E R21, desc[UR4][R10.64+0x20] ;  /* 0x000020040a151981 */ /* 0x000f22000c1e1900 */
[----:B------:R-:W-:-:S03]  /*0490*/  @!P0 LOP3.LUT R2, R2, R23, RZ, 0x3c, !PT ;  /* 0x0000001702028212 */ /* 0x000fc600078e3cff */
[----:B------:R-:W4:Y:S01]  /*04a0*/  @P2 LDG.E R23, desc[UR4][R10.64+0x2c] ;  /* 0x00002c040a172981 */ /* 0x000f22000c1e1900 */
[----:B------:R-:W-:-:S03]  /*04b0*/  @P1 LOP3.LUT R4, R4, R25, RZ, 0x3c, !PT ;  /* 0x0000001904041212 */ /* 0x000fc600078e3cff */
[----:B------:R-:W4:Y:S01]  /*04c0*/  @P2 LDG.E R25, desc[UR4][R10.64+0x34] ;  /* 0x000034040a192981 */ /* 0x000f22000c1e1900 */
[----:B--2---:R-:W-:-:S03]  /*04d0*/  @!P0 LOP3.LUT R5, R5, R18, RZ, 0x3c, !PT ;  /* 0x0000001205058212 */ /* 0x004fc600078e3cff */
[----:B------:R-:W2:Y:S01]  /*04e0*/  @P1 LDG.E R18, desc[UR4][R10.64+0x1c] ;  /* 0x00001c040a121981 */ /* 0x000ea2000c1e1900 */
[----:B---3--:R-:W-:-:S03]  /*04f0*/  @P1 LOP3.LUT R3, R3, R20, RZ, 0x3c, !PT ;  /* 0x0000001403031212 */ /* 0x008fc600078e3cff */
[----:B------:R-:W3:Y:S01]  /*0500*/  @P2 LDG.E R20, desc[UR4][R10.64+0x30] ;  /* 0x000030040a142981 */ /* 0x000ee2000c1e1900 */
[----:B----4-:R-:W-:-:S03]  /*0510*/  @P2 LOP3.LUT R3, R3, R22, RZ, 0x3c, !PT ;  /* 0x0000001603032212 */ /* 0x010fc600078e3cff */
[----:B------:R-:W4:Y:S01]  /*0520*/  @P3 LDG.E R22, desc[UR4][R10.64+0x4c] ;  /* 0x00004c040a163981 */ /* 0x000f22000c1e1900 */
[----:B------:R-:W-:-:S04]  /*0530*/  @P3 LOP3.LUT R15, R15, R28, RZ, 0x3c, !PT ;  /* 0x0000001c0f0f3212 */ /* 0x000fc800078e3cff */
[----:B------:R-:W-:Y:S02]  /*0540*/  @P4 LOP3.LUT R15, R15, R26, RZ, 0x3c, !PT ;  /* 0x0000001a0f0f4212 */ /* 0x000fe400078e3cff */
[----:B------:R-:W-:Y:S01]  /*0550*/  @P1 LOP3.LUT R2, R2, R21, RZ, 0x3c, !PT ;  /* 0x0000001502021212 */ /* 0x000fe200078e3cff */
[----:B------:R-:W4:Y:S04]  /*0560*/  @P5 LDG.E R26, desc[UR4][R10.64+0x64] ;  /* 0x000064040a1a5981 */ /* 0x000f28000c1e1900 */
[----:B------:R-:W4:Y:S01]  /*0570*/  @P3 LDG.E R21, desc[UR4][R10.64+0x40] ;  /* 0x000040040a153981 */ /* 0x000f22000c1e1900 */
[----:B------:R-:W-:Y:S02]  /*0580*/  @P2 LOP3.LUT R4, R4, R23, RZ, 0x3c, !PT ;  /* 0x0000001704042212 */ /* 0x000fe400078e3cff */
[----:B------:R-:W-:Y:S01]  /*0590*/  @P2 LOP3.LUT R2, R2, R25, RZ, 0x3c, !PT ;  /* 0x0000001902022212 */ /* 0x000fe200078e3cff */
[----:B------:R-:W4:Y:S04]  /*05a0*/  @P3 LDG.E R23, desc[UR4][R10.64+0x48] ;  /* 0x000048040a173981 */ /* 0x000f28000c1e1900 */
[----:B------:R-:W4:Y:S01]  /*05b0*/  @P4 LDG.E R25, desc[UR4][R10.64+0x54] ;  /* 0x000054040a194981 */ /* 0x000f22000c1e1900 */
[----:B--2---:R-:W-:-:S03]  /*05c0*/  @P1 LOP3.LUT R5, R5, R18, RZ, 0x3c, !PT ;  /* 0x0000001205051212 */ /* 0x004fc600078e3cff */
[----:B------:R-:W2:Y:S01]  /*05d0*/  @P3 LDG.E R18, desc[UR4][R10.64+0x44] ;  /* 0x000044040a123981 */ /* 0x000ea2000c1e1900 */
[----:B---3--:R-:W-:-:S03]  /*05e0*/  @P2 LOP3.LUT R5, R5, R20, RZ, 0x3c, !PT ;  /* 0x0000001405052212 */ /* 0x008fc600078e3cff */
[----:B------:R-:W3:Y:S01]  /*05f0*/  @P4 LDG.E R20, desc[UR4][R10.64+0x58] ;  /* 0x000058040a144981 */ /* 0x000ee2000c1e1900 */
[----:B----4-:R-:W-:-:S03]  /*0600*/  @P3 LOP3.LUT R3, R3, R22, RZ, 0x3c, !PT ;  /* 0x0000001603033212 */ /* 0x010fc600078e3cff */
[----:B------:R-:W4:Y:S01]  /*0610*/  @P4 LDG.E R22, desc[UR4][R10.64+0x60] ;  /* 0x000060040a164981 */ /* 0x000f22000c1e1900 */
[----:B------:R-:W-:Y:S02]  /*0620*/  LOP3.LUT P0, RZ, R24, 0x80, RZ, 0xc0, !PT ;  /* 0x0000008018ff7812 */ /* 0x000fe4000780c0ff */
[----:B------:R-:W-:Y:S02]  /*0630*/  @P5 LOP3.LUT R15, R15, R26, RZ, 0x3c, !PT ;  /* 0x0000001a0f0f5212 */ /* 0x000fe400078e3cff */
[----:B------:R-:W4:Y:S01]  /*0640*/  @P6 LDG.E R26, desc[UR4][R10.64+0x78] ;  /* 0x000078040a1a6981 */ /* 0x000f22000c1e1900 */
[----:B------:R-:W-:-:S03]  /*0650*/  @P3 LOP3.LUT R4, R4, R21, RZ, 0x3c, !PT ;  /* 0x0000001504043212 */ /* 0x000fc600078e3cff */
[----:B------:R-:W4:Y:S01]  /*0660*/  @P4 LDG.E R21, desc[UR4][R10.64+0x5c] ;  /* 0x00005c040a154981 */ /* 0x000f22000c1e1900 */
[----:B------:R-:W-:-:S03]  /*0670*/  @P3 LOP3.LUT R2, R2, R23, RZ, 0x3c, !PT ;  /* 0x0000001702023212 */ /* 0x000fc600078e3cff */
[----:B------:R-:W4:Y:S01]  /*0680*/  @P5 LDG.E R23, desc[UR4][R10.64+0x68] ;  /* 0x000068040a175981 */ /* 0x000f22000c1e1900 */
[----:B------:R-:W-:-:S03]  /*0690*/  @P4 LOP3.LUT R4, R4, R25, RZ, 0x3c, !PT ;  /* 0x0000001904044212 */ /* 0x000fc600078e3cff */
[----:B------:R-:W4:Y:S01]  /*06a0*/  @P5 LDG.E R25, desc[UR4][R10.64+0x70] ;  /* 0x000070040a195981 */ /* 0x000f22000c1e1900 */
[----:B--2---:R-:W-:-:S03]  /*06b0*/  @P3 LOP3.LUT R5, R5, R18, RZ, 0x3c, !PT ;  /* 0x0000001205053212 */ /* 0x004fc600078e3cff */
[----:B------:R-:W2:Y:S01]  /*06c0*/  @P5 LDG.E R18, desc[UR4][R10.64+0x6c] ;  /* 0x00006c040a125981 */ /* 0x000ea2000c1e1900 */
[----:B---3--:R-:W-:-:S03]  /*06d0*/  @P4 LOP3.LUT R5, R5, R20, RZ, 0x3c, !PT ;  /* 0x0000001405054212 */ /* 0x008fc600078e3cff */
[----:B------:R-:W3:Y:S01]  /*06e0*/  @P5 LDG.E R20, desc[UR4][R10.64+0x74] ;  /* 0x000074040a145981 */ /* 0x000ee2000c1e1900 */
[----:B----4-:R-:W-:-:S03]  /*06f0*/  @P4 LOP3.LUT R3, R3, R22, RZ, 0x3c, !PT ;  /* 0x0000001603034212 */ /* 0x010fc600078e3cff */
[----:B------:R-:W4:Y:S01]  /*0700*/  @P0 LDG.E R22, desc[UR4][R10.64+0x8c] ;  /* 0x00008c040a160981 */ /* 0x000f22000c1e1900 */
[----:B------:R-:W-:-:S03]  /*0710*/  @P6 LOP3.LUT R15, R15, R26, RZ, 0x3c, !PT ;  /* 0x0000001a0f0f6212 */ /* 0x000fc600078e3cff */
        /* <DEDUP_REMOVED lines=13> */
[----:B------:R-:W-:Y:S02]  /*07f0*/  @P6 LOP3.LUT R4, R4, R27, RZ, 0x3c, !PT ;  /* 0x0000001b04046212 */ /* 0x000fe400078e3cff */
[----:B------:R-:W-:Y:S02]  /*0800*/  @P6 LOP3.LUT R2, R2, R21, RZ, 0x3c, !PT ;  /* 0x0000001502026212 */ /* 0x000fe400078e3cff */
[----:B------:R-:W-:Y:S02]  /*0810*/  @P0 LOP3.LUT R4, R4, R23, RZ, 0x3c, !PT ;  /* 0x0000001704040212 */ /* 0x000fe400078e3cff */
[----:B------:R-:W-:Y:S02]  /*0820*/  @P0 LOP3.LUT R2, R2, R25, RZ, 0x3c, !PT ;  /* 0x0000001902020212 */ /* 0x000fe400078e3cff */
[----:B--2---:R-:W-:Y:S02]  /*0830*/  @P6 LOP3.LUT R5, R5, R18, RZ, 0x3c, !PT ;  /* 0x0000001205056212 */ /* 0x004fe400078e3cff */
[----:B---3--:R-:W-:-:S02]  /*0840*/  @P6 LOP3.LUT R3, R3, R20, RZ, 0x3c, !PT ;  /* 0x0000001403036212 */ /* 0x008fc400078e3cff */
[----:B----4-:R-:W-:Y:S02]  /*0850*/  @P0 LOP3.LUT R5, R5, R22, RZ, 0x3c, !PT ;  /* 0x0000001605050212 */ /* 0x010fe400078e3cff */
[----:B------:R-:W-:Y:S02]  /*0860*/  @P0 LOP3.LUT R3, R3, R26, RZ, 0x3c, !PT ;  /* 0x0000001a03030212 */ /* 0x000fe400078e3cff */
[----:B------:R-:W-:-:S13]  /*0870*/  R2P PR, R24.B1, 0x7f ;  /* 0x0000007f18007804 */ /* 0x000fda0000001000 */
[----:B------:R-:W2:Y:S04]  /*0880*/  @P0 LDG.E R18, desc[UR4][R10.64+0xa0] ;  /* 0x0000a0040a120981 */ /* 0x000ea8000c1e1900 */
[----:B------:R-:W3:Y:S04]  /*0890*/  @P1 LDG.E R22, desc[UR4][R10.64+0xb4] ;  /* 0x0000b4040a161981 */ /* 0x000ee8000c1e1900 */
[----:B------:R-:W4:Y:S04]  /*08a0*/  @P2 LDG.E R26, desc[UR4][R10.64+0xc8] ;  /* 0x0000c8040a1a2981 */ /* 0x000f28000c1e1900 */
[----:B------:R-:W4:Y:S04]  /*08b0*/  @P3 LDG.E R28, desc[UR4][R10.64+0xdc] ;  /* 0x0000dc040a1c3981 */ /* 0x000f28000c1e1900 */
[----:B------:R-:W4:Y:S04]  /*08c0*/  @P0 LDG.E R23, desc[UR4][R10.64+0xa4] ;  /* 0x0000a4040a170981 */ /* 0x000f28000c1e1900 */
[----:B------:R-:W4:Y:S04]  /*08d0*/  @P0 LDG.E R20, desc[UR4][R10.64+0xa8] ;  /* 0x0000a8040a140981 */ /* 0x000f28000c1e1900 */
[----:B------:R-:W4:Y:S04]  /*08e0*/  @P4 LDG.E R25, desc[UR4][R10.64+0xf0] ;  /* 0x0000f0040a194981 */ /* 0x000f28000c1e1900 */
        /* <DEDUP_REMOVED lines=21> */
[----:B------:R-:W-:Y:S02]  /*0a40*/  LOP3.LUT P0, RZ, R24, 0x8000, RZ, 0xc0, !PT ;  /* 0x0000800018ff7812 */ /* 0x000fe4000780c0ff */
[----:B----4-:R-:W-:Y:S01]  /*0a50*/  @P5 LOP3.LUT R15, R15, R26, RZ, 0x3c, !PT ;  /* 0x0000001a0f0f5212 */ /* 0x010fe200078e3cff */
[----:B------:R-:W4:Y:S04]  /*0a60*/  @P3 LDG.E R24, desc[UR4][R10.64+0xe4] ;  /* 0x0000e4040a183981 */ /* 0x000f28000c1e1900 */
[----:B------:R-:W2:Y:S01]  /*0a70*/  @P6 LDG.E R26, desc[UR4][R10.64+0x118] ;  /* 0x000118040a1a6981 */ /* 0x000ea2000c1e1900 */
        /* <DEDUP_REMOVED lines=8> */
[----:B---3--:R-:W-:-:S03]  /*0b00*/  @P2 LOP3.LUT R3, R3, R22, RZ, 0x3c, !PT ;  /* 0x0000001603032212 */ /* 0x008fc600078e3cff */
[----:B------:R-:W3:Y:S01]  /*0b10*/  @P4 LDG.E R22, desc[UR4][R10.64+0x100] ;  /* 0x000100040a164981 */ /* 0x000ee2000c1e1900 */
[----:B--2---:R-:W-:-:S03]  /*0b20*/  @P6 LOP3.LUT R15, R15, R26, RZ, 0x3c, !PT ;  /* 0x0000001a0f0f6212 */ /* 0x004fc600078e3cff */
[----:B------:R-:W2:Y:S01]  /*0b30*/  @P0 LDG.E R26, desc[UR4][R10.64+0x12c] ;  /* 0x00012c040a1a0981 */ /* 0x000ea2000c1e1900 */
[----:B----4-:R-:W-:-:S03]  /*0b40*/  @P2 LOP3.LUT R2, R2, R23, RZ, 0x3c, !PT ;  /* 0x0000001702022212 */ /* 0x010fc600078e3cff */
[----:B------:R-:W4:Y:S01]  /*0b50*/  @P4 LDG.E R23, desc[UR4][R10.64+0xfc] ;  /* 0x0000fc040a174981 */ /* 0x000f22000c1e1900 */
[----:B------:R-:W-:-:S03]  /*0b60*/  @P2 LOP3.LUT R5, R5, R20, RZ, 0x3c, !PT ;  /* 0x0000001405052212 */ /* 0x000fc600078e3cff */
[----:B------:R-:W4:Y:S01]  /*0b70*/  @P4 LDG.E R20, desc[UR4][R10.64+0xf8] ;  /* 0x0000f8040a144981 */ /* 0x000f22000c1e1900 */
[----:B------:R-:W-:Y:S02]  /*0b80*/  @P3 LOP3.LUT R2, R2, R27, RZ, 0x3c, !PT ;  /* 0x0000001b02023212 */ /* 0x000fe400078e3cff */
[----:B------:R-:W-:Y:S01]  /*0b90*/  @P3 LOP3.LUT R4, R4, R25, RZ, 0x3c, !PT ;  /* 0x0000001904043212 */ /* 0x000fe200078e3cff */
[----:B------:R-:W4:Y:S01]  /*0ba0*/  @P5 LDG.E R27, desc[UR4][R10.64+0x110] ;  /* 0x000110040a1b5981 */ /* 0x000f22000c1e1900 */
[----:B------:R-:W-:-:S03]  /*0bb0*/  @P3 LOP3.LUT R5, R5, R24, RZ, 0x3c, !PT ;  /* 0x0000001805053212 */ /* 0x000fc600078e3cff */
[----:B------:R-:W4:Y:S04]  /*0bc0*/  @P5 LDG.E R25, desc[UR4][R10.64+0x108] ;  /* 0x000108040a195981 */ /* 0x000f28000c1e1900 */
        /* <DEDUP_REMOVED lines=19> */
[----:B------:R-:W-:-:S05]  /*0d00*/  VIADD R19, R19, 0x10 ;  /* 0x0000001013137836 */ /* 0x000fca0000000000 */
[----:B------:R-:W-:Y:S02]  /*0d10*/  ISETP.NE.AND P1, PT, R19, 0x20, PT ;  /* 0x000000201300780c */ /* 0x000fe40003f25270 */
[----:B------:R-:W-:Y:S02]  /*0d20*/  @P5 LOP3.LUT R3, R3, R18, RZ, 0x3c, !PT ;  /* 0x0000001203035212 */ /* 0x000fe400078e3cff */
[----:B------:R-:W-:Y:S02]  /*0d30*/  @P6 LOP3.LUT R4, R4, R21, RZ, 0x3c, !PT ;  /* 0x0000001504046212 */ /* 0x000fe400078e3cff */
[----:B---3--:R-:W-:-:S04]  /*0d40*/  @P6 LOP3.LUT R3, R3, R22, RZ, 0x3c, !PT ;  /* 0x0000001603036212 */ /* 0x008fc800078e3cff */
[----:B--2---:R-:W-:Y:S02]  /*0d50*/  @P0 LOP3.LUT R3, R3, R26, RZ, 0x3c, !PT ;  /* 0x0000001a03030212 */ /* 0x004fe400078e3cff */
[----:B----4-:R-:W-:Y:S02]  /*0d60*/  @P6 LOP3.LUT R2, R2, R23, RZ, 0x3c, !PT ;  /* 0x0000001702026212 */ /* 0x010fe400078e3cff */
[----:B------:R-:W-:Y:S02]  /*0d70*/  @P6 LOP3.LUT R5, R5, R20, RZ, 0x3c, !PT ;  /* 0x0000001405056212 */ /* 0x000fe400078e3cff */
[----:B------:R-:W-:Y:S02]  /*0d80*/  @P0 LOP3.LUT R2, R2, R27, RZ, 0x3c, !PT ;  /* 0x0000001b02020212 */ /* 0x000fe400078e3cff */
[----:B------:R-:W-:Y:S02]  /*0d90*/  @P0 LOP3.LUT R4, R4, R25, RZ, 0x3c, !PT ;  /* 0x0000001904040212 */ /* 0x000fe400078e3cff */
[----:B------:R-:W-:Y:S01]  /*0da0*/  @P0 LOP3.LUT R5, R5, R24, RZ, 0x3c, !PT ;  /* 0x0000001805050212 */ /* 0x000fe200078e3cff */
[----:B------:R-:W-:Y:S06]  /*0db0*/  @P1 BRA `(.L_x_103) ;  /* 0xfffffff400481947 */ /* 0x000fec000383ffff */
[----:B------:R-:W-:-:S05]  /*0dc0*/  VIADD R17, R17, 0x1 ;  /* 0x0000000111117836 */ /* 0x000fca0000000000 */
[----:B------:R-:W-:-:S13]  /*0dd0*/  ISETP.NE.AND P0, PT, R17, 0x5, PT ;  /* 0x000000051100780c */ /* 0x000fda0003f05270 */
[----:B------:R-:W-:Y:S05]  /*0de0*/  @P0 BRA `(.L_x_104) ;  /* 0xfffffff400300947 */ /* 0x000fea000383ffff */
[----:B------:R0:W-:Y:S01]  /*0df0*/  STG.E.64 desc[UR4][R6.64+0x8], R4 ;  /* 0x0000080406007986 */ /* 0x0001e2000c101b04 */
[----:B------:R-:W-:Y:S01]  /*0e00*/  VIADD R14, R14, 0x1 ;  /* 0x000000010e0e7836 */ /* 0x000fe20000000000 */
[----:B------:R-:W-:Y:S02]  /*0e10*/  LOP3.LUT R11, R13, 0x3, RZ, 0xc0, !PT ;  /* 0x000000030d0b7812 */ /* 0x000fe400078ec0ff */
[----:B------:R0:W-:Y:S02]  /*0e20*/  STG.E.64 desc[UR4][R6.64+0x10], R2 ;  /* 0x0000100206007986 */ /* 0x0001e4000c101b04 */
[----:B------:R-:W-:Y:S02]  /*0e30*/  ISETP.GE.U32.AND P0, PT, R14, R11, PT ;  /* 0x0000000b0e00720c */ /* 0x000fe40003f06070 */
[----:B------:R0:W-:Y:S11]  /*0e40*/  STG.E desc[UR4][R6.64+0x4], R15 ;  /* 0x0000040f06007986 */ /* 0x0001f6000c101904 */
[----:B------:R-:W-:Y:S05]  /*0e50*/  @!P0 BRA `(.L_x_105) ;  /* 0xfffffff400048947 */ /* 0x000fea000383ffff */
.L_x_102:
[----:B------:R-:W-:Y:S05]  /*0e60*/  BSYNC.RECONVERGENT B1 ;  /* 0x0000000000017941 */ /* 0x000fea0003800200 */
.L_x_101:
[C---:B------:R-:W-:Y:S01]  /*0e70*/  ISETP.GT.U32.AND P0, PT, R13.reuse, 0x3, PT ;  /* 0x000000030d00780c */ /* 0x040fe20003f04070 */
[----:B------:R-:W-:Y:S01]  /*0e80*/  VIADD R12, R12, 0x1 ;  /* 0x000000010c0c7836 */ /* 0x000fe20000000000 */
[--C-:B------:R-:W-:Y:S02]  /*0e90*/  SHF.R.U64 R13, R13, 0x2, R0.reuse ;  /* 0x000000020d0d7819 */ /* 0x100fe40000001200 */
[----:B------:R-:W-:Y:S02]  /*0ea0*/  ISETP.GT.U32.AND.EX P0, PT, R0, RZ, PT, P0 ;  /* 0x000000ff0000720c */ /* 0x000fe40003f04100 */
[----:B------:R-:W-:-:S11]  /*0eb0*/  SHF.R.U32.HI R0, RZ, 0x2, R0 ;  /* 0x00000002ff007819 */ /* 0x000fd60000011600 */
[----:B------:R-:W-:Y:S05]  /*0ec0*/  @P0 BRA `(.L_x_106) ;  /* 0xfffffff000c80947 */ /* 0x000fea000383ffff */
.L_x_100:
[----:B------:R-:W-:Y:S05]  /*0ed0*/  BSYNC.RECONVERGENT B0 ;  /* 0x0000000000007941 */ /* 0x000fea0003800200 */
.L_x_99:
[----:B------:R-:W-:Y:S04]  /*0ee0*/  STG.E.64 desc[UR4][R6.64+0x18], RZ ;  /* 0x000018ff06007986 */ /* 0x000fe8000c101b04 */
[----:B------:R-:W-:Y:S04]  /*0ef0*/  STG.E desc[UR4][R6.64+0x20], RZ ;  /* 0x000020ff06007986 */ /* 0x000fe8000c101904 */
[----:B------:R-:W-:Y:S01]  /*0f00*/  STG.E.64 desc[UR4][R6.64+0x28], RZ ;  /* 0x000028ff06007986 */ /* 0x000fe2000c101b04 */
[----:B------:R-:W-:Y:S05]  /*0f10*/  EXIT ;  /* 0x000000000000794d */ /* 0x000fea0003800000 */
.L_x_107:
        /* <DEDUP_REMOVED lines=14> */
.L_x_112:


//--------------------- .nv.global.init           --------------------------
	.section	.nv.global.init,"aw",@progbits
	.align	4
.nv.global.init:
	.type		__cudart_i2opi_f,@object
	.size		__cudart_i2opi_f,(mrg32k3aM1SubSeq - __cudart_i2opi_f)
__cudart_i2opi_f:
        /*0000*/ 	.byte	0x41, 0x90, 0x43, 0x3c, 0x99, 0x95, 0x62, 0xdb, 0xc0, 0xdd, 0x34, 0xf5, 0xd1, 0x57, 0x27, 0xfc
        /*0010*/ 	.byte	0x29, 0x15, 0x44, 0x4e, 0x6e, 0x83, 0xf9, 0xa2
	.type		mrg32k3aM1SubSeq,@object
	.size		mrg32k3aM1SubSeq,(mrg32k3aM2SubSeq - mrg32k3aM1SubSeq)
mrg32k3aM1SubSeq:
        /*0018*/ 	.byte	0x0b, 0xcc, 0xee, 0x04, 0x73, 0x29, 0x8b, 0x6f, 0xf6, 0x53, 0x03, 0xf6, 0x23, 0xf6, 0xea, 0xda
        /* <DEDUP_REMOVED lines=125> */
	.type		mrg32k3aM2SubSeq,@object
	.size		mrg32k3aM2SubSeq,(mrg32k3aM1 - mrg32k3aM2SubSeq)
mrg32k3aM2SubSeq:
        /* <DEDUP_REMOVED lines=126> */
	.type		mrg32k3aM1,@object
	.size		mrg32k3aM1,(mrg32k3aM1Seq - mrg32k3aM1)
mrg32k3aM1:
        /* <DEDUP_REMOVED lines=144> */
	.type		mrg32k3aM1Seq,@object
	.size		mrg32k3aM1Seq,(mrg32k3aM2 - mrg32k3aM1Seq)
mrg32k3aM1Seq:
        /* <DEDUP_REMOVED lines=144> */
	.type		mrg32k3aM2,@object
	.size		mrg32k3aM2,(mrg32k3aM2Seq - mrg32k3aM2)
mrg32k3aM2:
        /* <DEDUP_REMOVED lines=144> */
	.type		mrg32k3aM2Seq,@object
	.size		mrg32k3aM2Seq,(precalc_xorwow_matrix - mrg32k3aM2Seq)
mrg32k3aM2Seq:
        /* <DEDUP_REMOVED lines=144> */
	.type		precalc_xorwow_matrix,@object
	.size		precalc_xorwow_matrix,(precalc_xorwow_offset_matrix - precalc_xorwow_matrix)
precalc_xorwow_matrix:
        /* <DEDUP_REMOVED lines=6400> */
	.type		precalc_xorwow_offset_matrix,@object
	.size		precalc_xorwow_offset_matrix,(.L_1 - precalc_xorwow_offset_matrix)
precalc_xorwow_offset_matrix:
        /* <DEDUP_REMOVED lines=6400> */
.L_1:


//--------------------- .nv.shared.reserved.0     --------------------------
	.section	.nv.shared.reserved.0,"aw",@nobits
	.weak		__nv_reservedSMEM_offset_0_alias
	.size		__nv_reservedSMEM_offset_0_alias, 0, 64
	.other		__nv_reservedSMEM_offset_0_alias,@"STO_CUDA_RESERVED_SHARED STV_DEFAULT"
__nv_reservedSMEM_offset_0_alias:
	.zero		0
	.zero		64


//--------------------- .nv.constant0._Z13render_kernelPhPK10CameraDataPK6SpherejP17curandStateXORWOW --------------------------
	.section	.nv.constant0._Z13render_kernelPhPK10CameraDataPK6SpherejP17curandStateXORWOW,"a",@progbits
	.sectionflags	@""
	.align	4
.nv.constant0._Z13render_kernelPhPK10CameraDataPK6SpherejP17curandStateXORWOW:
	.zero		936


//--------------------- .nv.constant0._Z9setup_rngP17curandStateXORWOWii --------------------------
	.section	.nv.constant0._Z9setup_rngP17curandStateXORWOWii,"a",@progbits
	.sectionflags	@""
	.align	4
.nv.constant0._Z9setup_rngP17curandStateXORWOWii:
	.zero		912


//--------------------- SYMBOLS --------------------------

	.type		.nv.reservedSmem.offset0,@object
	.size		.nv.reservedSmem.offset0,0x4
